//
// Generated by NVIDIA NVVM Compiler
//
// Compiler Build ID: CL-36424714
// Cuda compilation tools, release 13.0, V13.0.88
// Based on NVVM 20.0.0
//

.version 9.0
.target sm_100
.address_size 64

// _ZZN36_GLOBAL__N__749026d8_4_k_cu_94ef2f9b18softmax_bwd_kernelILi256EEEvPKfS2_PfiifbE8warp_buf has been demoted
// _ZZN36_GLOBAL__N__749026d8_4_k_cu_94ef2f9b18softmax_bwd_kernelILi256EEEvPKfS2_PfiifbE5s_dot has been demoted
// _ZZN36_GLOBAL__N__749026d8_4_k_cu_94ef2f9b18softmax_bwd_kernelILi256EEEvPKfS2_PfiifbE8warp_buf_0 has been demoted
// _ZZN36_GLOBAL__N__749026d8_4_k_cu_94ef2f9b18softmax_bwd_kernelILi256EEEvPKfS2_PfiifbE8s_sum_dy has been demoted
// _ZZN36_GLOBAL__N__749026d8_4_k_cu_94ef2f9b18softmax_fwd_kernelILi256EEEvPKfS2_PfiifbiE12warp_buf_max has been demoted
// _ZZN36_GLOBAL__N__749026d8_4_k_cu_94ef2f9b18softmax_fwd_kernelILi256EEEvPKfS2_PfiifbiE9s_row_max has been demoted
// _ZZN36_GLOBAL__N__749026d8_4_k_cu_94ef2f9b18softmax_fwd_kernelILi256EEEvPKfS2_PfiifbiE12warp_buf_sum has been demoted
// _ZZN36_GLOBAL__N__749026d8_4_k_cu_94ef2f9b18softmax_fwd_kernelILi256EEEvPKfS2_PfiifbiE7s_denom has been demoted

.entry _ZN36_GLOBAL__N__749026d8_4_k_cu_94ef2f9b18softmax_fwd_kernelILi256EEEvPKfS2_Pfiifbi(
	.param .u64 .ptr .align 1 _ZN36_GLOBAL__N__749026d8_4_k_cu_94ef2f9b18softmax_fwd_kernelILi256EEEvPKfS2_Pfiifbi_param_0,
	.param .u64 .ptr .align 1 _ZN36_GLOBAL__N__749026d8_4_k_cu_94ef2f9b18softmax_fwd_kernelILi256EEEvPKfS2_Pfiifbi_param_1,
	.param .u64 .ptr .align 1 _ZN36_GLOBAL__N__749026d8_4_k_cu_94ef2f9b18softmax_fwd_kernelILi256EEEvPKfS2_Pfiifbi_param_2,
	.param .u32 _ZN36_GLOBAL__N__749026d8_4_k_cu_94ef2f9b18softmax_fwd_kernelILi256EEEvPKfS2_Pfiifbi_param_3,
	.param .u32 _ZN36_GLOBAL__N__749026d8_4_k_cu_94ef2f9b18softmax_fwd_kernelILi256EEEvPKfS2_Pfiifbi_param_4,
	.param .f32 _ZN36_GLOBAL__N__749026d8_4_k_cu_94ef2f9b18softmax_fwd_kernelILi256EEEvPKfS2_Pfiifbi_param_5,
	.param .u8 _ZN36_GLOBAL__N__749026d8_4_k_cu_94ef2f9b18softmax_fwd_kernelILi256EEEvPKfS2_Pfiifbi_param_6,
	.param .u32 _ZN36_GLOBAL__N__749026d8_4_k_cu_94ef2f9b18softmax_fwd_kernelILi256EEEvPKfS2_Pfiifbi_param_7
)
{
	.reg .pred 	%p<129>;
	.reg .b16 	%rs<3>;
	.reg .b32 	%r<306>;
	.reg .b32 	%f<937>;
	.reg .b64 	%rd<207>;
	// demoted variable
	.shared .align 4 .b8 _ZZN36_GLOBAL__N__749026d8_4_k_cu_94ef2f9b18softmax_fwd_kernelILi256EEEvPKfS2_PfiifbiE12warp_buf_max[32];
	// demoted variable
	.shared .align 4 .f32 _ZZN36_GLOBAL__N__749026d8_4_k_cu_94ef2f9b18softmax_fwd_kernelILi256EEEvPKfS2_PfiifbiE9s_row_max;
	// demoted variable
	.shared .align 4 .b8 _ZZN36_GLOBAL__N__749026d8_4_k_cu_94ef2f9b18softmax_fwd_kernelILi256EEEvPKfS2_PfiifbiE12warp_buf_sum[32];
	// demoted variable
	.shared .align 4 .f32 _ZZN36_GLOBAL__N__749026d8_4_k_cu_94ef2f9b18softmax_fwd_kernelILi256EEEvPKfS2_PfiifbiE7s_denom;
	ld.param.u64 	%rd78, [_ZN36_GLOBAL__N__749026d8_4_k_cu_94ef2f9b18softmax_fwd_kernelILi256EEEvPKfS2_Pfiifbi_param_0];
	ld.param.u64 	%rd79, [_ZN36_GLOBAL__N__749026d8_4_k_cu_94ef2f9b18softmax_fwd_kernelILi256EEEvPKfS2_Pfiifbi_param_1];
	ld.param.u64 	%rd80, [_ZN36_GLOBAL__N__749026d8_4_k_cu_94ef2f9b18softmax_fwd_kernelILi256EEEvPKfS2_Pfiifbi_param_2];
	ld.param.u32 	%r127, [_ZN36_GLOBAL__N__749026d8_4_k_cu_94ef2f9b18softmax_fwd_kernelILi256EEEvPKfS2_Pfiifbi_param_3];
	ld.param.u32 	%r125, [_ZN36_GLOBAL__N__749026d8_4_k_cu_94ef2f9b18softmax_fwd_kernelILi256EEEvPKfS2_Pfiifbi_param_4];
	ld.param.f32 	%f116, [_ZN36_GLOBAL__N__749026d8_4_k_cu_94ef2f9b18softmax_fwd_kernelILi256EEEvPKfS2_Pfiifbi_param_5];
	ld.param.u32 	%r126, [_ZN36_GLOBAL__N__749026d8_4_k_cu_94ef2f9b18softmax_fwd_kernelILi256EEEvPKfS2_Pfiifbi_param_7];
	cvta.to.global.u64 	%rd1, %rd79;
	mov.u32 	%r1, %ctaid.x;
	setp.ge.s32 	%p1, %r1, %r127;
	@%p1 bra 	$L__BB0_139;
	cvta.to.global.u64 	%rd2, %rd80;
	cvta.to.global.u64 	%rd3, %rd78;
	mul.lo.s32 	%r128, %r125, %r1;
	cvt.s64.s32 	%rd4, %r128;
	mov.u32 	%r301, %tid.x;
	setp.ge.s32 	%p2, %r301, %r125;
	mul.wide.u32 	%rd81, %r1, 4;
	add.s64 	%rd5, %rd1, %rd81;
	mov.f32 	%f918, 0fFF800000;
	@%p2 bra 	$L__BB0_64;
	shl.b64 	%rd82, %rd4, 2;
	add.s64 	%rd6, %rd3, %rd82;
	setp.ne.s64 	%p3, %rd79, 0;
	@%p3 bra 	$L__BB0_15;
	not.b32 	%r154, %r301;
	add.s32 	%r155, %r125, %r154;
	shr.u32 	%r156, %r155, 8;
	add.s32 	%r3, %r156, 1;
	and.b32  	%r4, %r3, 15;
	setp.lt.u32 	%p37, %r155, 3840;
	mov.f32 	%f918, 0fFF800000;
	mov.u32 	%r263, %r301;
	@%p37 bra 	$L__BB0_6;
	and.b32  	%r157, %r3, 33554416;
	neg.s32 	%r261, %r157;
	mul.wide.u32 	%rd138, %r301, 4;
	add.s64 	%rd139, %rd82, %rd138;
	add.s64 	%rd140, %rd139, %rd3;
	add.s64 	%rd184, %rd140, 8192;
	mov.f32 	%f918, 0fFF800000;
	mov.u32 	%r263, %r301;
$L__BB0_5:
	.pragma "nounroll";
	ld.global.nc.f32 	%f509, [%rd184+-8192];
	add.f32 	%f510, %f509, 0f00000000;
	mul.f32 	%f511, %f116, %f510;
	max.f32 	%f512, %f918, %f511;
	ld.global.nc.f32 	%f513, [%rd184+-7168];
	add.f32 	%f514, %f513, 0f00000000;
	mul.f32 	%f515, %f116, %f514;
	max.f32 	%f516, %f512, %f515;
	ld.global.nc.f32 	%f517, [%rd184+-6144];
	add.f32 	%f518, %f517, 0f00000000;
	mul.f32 	%f519, %f116, %f518;
	max.f32 	%f520, %f516, %f519;
	ld.global.nc.f32 	%f521, [%rd184+-5120];
	add.f32 	%f522, %f521, 0f00000000;
	mul.f32 	%f523, %f116, %f522;
	max.f32 	%f524, %f520, %f523;
	ld.global.nc.f32 	%f525, [%rd184+-4096];
	add.f32 	%f526, %f525, 0f00000000;
	mul.f32 	%f527, %f116, %f526;
	max.f32 	%f528, %f524, %f527;
	ld.global.nc.f32 	%f529, [%rd184+-3072];
	add.f32 	%f530, %f529, 0f00000000;
	mul.f32 	%f531, %f116, %f530;
	max.f32 	%f532, %f528, %f531;
	ld.global.nc.f32 	%f533, [%rd184+-2048];
	add.f32 	%f534, %f533, 0f00000000;
	mul.f32 	%f535, %f116, %f534;
	max.f32 	%f536, %f532, %f535;
	ld.global.nc.f32 	%f537, [%rd184+-1024];
	add.f32 	%f538, %f537, 0f00000000;
	mul.f32 	%f539, %f116, %f538;
	max.f32 	%f540, %f536, %f539;
	ld.global.nc.f32 	%f541, [%rd184];
	add.f32 	%f542, %f541, 0f00000000;
	mul.f32 	%f543, %f116, %f542;
	max.f32 	%f544, %f540, %f543;
	ld.global.nc.f32 	%f545, [%rd184+1024];
	add.f32 	%f546, %f545, 0f00000000;
	mul.f32 	%f547, %f116, %f546;
	max.f32 	%f548, %f544, %f547;
	ld.global.nc.f32 	%f549, [%rd184+2048];
	add.f32 	%f550, %f549, 0f00000000;
	mul.f32 	%f551, %f116, %f550;
	max.f32 	%f552, %f548, %f551;
	ld.global.nc.f32 	%f553, [%rd184+3072];
	add.f32 	%f554, %f553, 0f00000000;
	mul.f32 	%f555, %f116, %f554;
	max.f32 	%f556, %f552, %f555;
	ld.global.nc.f32 	%f557, [%rd184+4096];
	add.f32 	%f558, %f557, 0f00000000;
	mul.f32 	%f559, %f116, %f558;
	max.f32 	%f560, %f556, %f559;
	ld.global.nc.f32 	%f561, [%rd184+5120];
	add.f32 	%f562, %f561, 0f00000000;
	mul.f32 	%f563, %f116, %f562;
	max.f32 	%f564, %f560, %f563;
	ld.global.nc.f32 	%f565, [%rd184+6144];
	add.f32 	%f566, %f565, 0f00000000;
	mul.f32 	%f567, %f116, %f566;
	max.f32 	%f568, %f564, %f567;
	ld.global.nc.f32 	%f569, [%rd184+7168];
	add.f32 	%f570, %f569, 0f00000000;
	mul.f32 	%f571, %f116, %f570;
	max.f32 	%f918, %f568, %f571;
	add.s32 	%r263, %r263, 4096;
	add.s32 	%r261, %r261, 16;
	add.s64 	%rd184, %rd184, 16384;
	setp.ne.s32 	%p38, %r261, 0;
	@%p38 bra 	$L__BB0_5;
$L__BB0_6:
	setp.eq.s32 	%p39, %r4, 0;
	@%p39 bra 	$L__BB0_64;
	and.b32  	%r11, %r3, 7;
	setp.lt.u32 	%p40, %r4, 8;
	@%p40 bra 	$L__BB0_9;
	mul.wide.u32 	%rd141, %r263, 4;
	add.s64 	%rd142, %rd6, %rd141;
	ld.global.nc.f32 	%f573, [%rd142];
	add.f32 	%f574, %f573, 0f00000000;
	mul.f32 	%f575, %f116, %f574;
	max.f32 	%f576, %f918, %f575;
	ld.global.nc.f32 	%f577, [%rd142+1024];
	add.f32 	%f578, %f577, 0f00000000;
	mul.f32 	%f579, %f116, %f578;
	max.f32 	%f580, %f576, %f579;
	ld.global.nc.f32 	%f581, [%rd142+2048];
	add.f32 	%f582, %f581, 0f00000000;
	mul.f32 	%f583, %f116, %f582;
	max.f32 	%f584, %f580, %f583;
	ld.global.nc.f32 	%f585, [%rd142+3072];
	add.f32 	%f586, %f585, 0f00000000;
	mul.f32 	%f587, %f116, %f586;
	max.f32 	%f588, %f584, %f587;
	ld.global.nc.f32 	%f589, [%rd142+4096];
	add.f32 	%f590, %f589, 0f00000000;
	mul.f32 	%f591, %f116, %f590;
	max.f32 	%f592, %f588, %f591;
	ld.global.nc.f32 	%f593, [%rd142+5120];
	add.f32 	%f594, %f593, 0f00000000;
	mul.f32 	%f595, %f116, %f594;
	max.f32 	%f596, %f592, %f595;
	ld.global.nc.f32 	%f597, [%rd142+6144];
	add.f32 	%f598, %f597, 0f00000000;
	mul.f32 	%f599, %f116, %f598;
	max.f32 	%f600, %f596, %f599;
	ld.global.nc.f32 	%f601, [%rd142+7168];
	add.f32 	%f602, %f601, 0f00000000;
	mul.f32 	%f603, %f116, %f602;
	max.f32 	%f918, %f600, %f603;
	add.s32 	%r263, %r263, 2048;
$L__BB0_9:
	setp.eq.s32 	%p41, %r11, 0;
	@%p41 bra 	$L__BB0_64;
	and.b32  	%r14, %r3, 3;
	setp.lt.u32 	%p42, %r11, 4;
	@%p42 bra 	$L__BB0_12;
	mul.wide.u32 	%rd143, %r263, 4;
	add.s64 	%rd144, %rd6, %rd143;
	ld.global.nc.f32 	%f605, [%rd144];
	add.f32 	%f606, %f605, 0f00000000;
	mul.f32 	%f607, %f116, %f606;
	max.f32 	%f608, %f918, %f607;
	ld.global.nc.f32 	%f609, [%rd144+1024];
	add.f32 	%f610, %f609, 0f00000000;
	mul.f32 	%f611, %f116, %f610;
	max.f32 	%f612, %f608, %f611;
	ld.global.nc.f32 	%f613, [%rd144+2048];
	add.f32 	%f614, %f613, 0f00000000;
	mul.f32 	%f615, %f116, %f614;
	max.f32 	%f616, %f612, %f615;
	ld.global.nc.f32 	%f617, [%rd144+3072];
	add.f32 	%f618, %f617, 0f00000000;
	mul.f32 	%f619, %f116, %f618;
	max.f32 	%f918, %f616, %f619;
	add.s32 	%r263, %r263, 1024;
$L__BB0_12:
	setp.eq.s32 	%p43, %r14, 0;
	@%p43 bra 	$L__BB0_64;
	mul.wide.u32 	%rd146, %r263, 4;
	add.s64 	%rd147, %rd82, %rd146;
	add.s64 	%rd185, %rd3, %rd147;
	neg.s32 	%r266, %r14;
$L__BB0_14:
	.pragma "nounroll";
	ld.global.nc.f32 	%f620, [%rd185];
	add.f32 	%f621, %f620, 0f00000000;
	mul.f32 	%f622, %f116, %f621;
	max.f32 	%f918, %f918, %f622;
	add.s64 	%rd185, %rd185, 1024;
	add.s32 	%r266, %r266, 1;
	setp.eq.s32 	%p44, %r266, 0;
	@%p44 bra 	$L__BB0_64;
	bra.uni 	$L__BB0_14;
$L__BB0_15:
	setp.eq.s32 	%p4, %r126, 3;
	@%p4 bra 	$L__BB0_40;
	setp.eq.s32 	%p5, %r126, 2;
	@%p5 bra 	$L__BB0_29;
	setp.ne.s32 	%p6, %r126, 1;
	@%p6 bra 	$L__BB0_52;
	not.b32 	%r138, %r301;
	add.s32 	%r20, %r125, %r138;
	shr.u32 	%r139, %r20, 8;
	add.s32 	%r21, %r139, 1;
	setp.lt.u32 	%p22, %r20, 1792;
	mov.f32 	%f918, 0fFF800000;
	mov.u32 	%r270, %r301;
	@%p22 bra 	$L__BB0_21;
	cvt.u32.u64 	%r140, %rd4;
	and.b32  	%r141, %r21, 33554424;
	neg.s32 	%r268, %r141;
	mul.wide.u32 	%rd109, %r301, 4;
	add.s64 	%rd110, %rd82, %rd109;
	add.s64 	%rd111, %rd110, %rd3;
	add.s64 	%rd186, %rd111, 4096;
	add.s32 	%r267, %r301, %r140;
	mov.f32 	%f918, 0fFF800000;
	mov.u32 	%r270, %r301;
$L__BB0_20:
	.pragma "nounroll";
	mul.wide.s32 	%rd112, %r267, 4;
	add.s64 	%rd113, %rd1, %rd112;
	ld.global.nc.f32 	%f316, [%rd186+-4096];
	ld.global.nc.f32 	%f317, [%rd113];
	add.f32 	%f318, %f316, %f317;
	mul.f32 	%f319, %f116, %f318;
	max.f32 	%f320, %f918, %f319;
	ld.global.nc.f32 	%f321, [%rd186+-3072];
	ld.global.nc.f32 	%f322, [%rd113+1024];
	add.f32 	%f323, %f321, %f322;
	mul.f32 	%f324, %f116, %f323;
	max.f32 	%f325, %f320, %f324;
	ld.global.nc.f32 	%f326, [%rd186+-2048];
	ld.global.nc.f32 	%f327, [%rd113+2048];
	add.f32 	%f328, %f326, %f327;
	mul.f32 	%f329, %f116, %f328;
	max.f32 	%f330, %f325, %f329;
	ld.global.nc.f32 	%f331, [%rd186+-1024];
	ld.global.nc.f32 	%f332, [%rd113+3072];
	add.f32 	%f333, %f331, %f332;
	mul.f32 	%f334, %f116, %f333;
	max.f32 	%f335, %f330, %f334;
	ld.global.nc.f32 	%f336, [%rd186];
	ld.global.nc.f32 	%f337, [%rd113+4096];
	add.f32 	%f338, %f336, %f337;
	mul.f32 	%f339, %f116, %f338;
	max.f32 	%f340, %f335, %f339;
	ld.global.nc.f32 	%f341, [%rd186+1024];
	ld.global.nc.f32 	%f342, [%rd113+5120];
	add.f32 	%f343, %f341, %f342;
	mul.f32 	%f344, %f116, %f343;
	max.f32 	%f345, %f340, %f344;
	ld.global.nc.f32 	%f346, [%rd186+2048];
	ld.global.nc.f32 	%f347, [%rd113+6144];
	add.f32 	%f348, %f346, %f347;
	mul.f32 	%f349, %f116, %f348;
	max.f32 	%f350, %f345, %f349;
	ld.global.nc.f32 	%f351, [%rd186+3072];
	ld.global.nc.f32 	%f352, [%rd113+7168];
	add.f32 	%f353, %f351, %f352;
	mul.f32 	%f354, %f116, %f353;
	max.f32 	%f918, %f350, %f354;
	add.s32 	%r270, %r270, 2048;
	add.s32 	%r268, %r268, 8;
	add.s64 	%rd186, %rd186, 8192;
	add.s32 	%r267, %r267, 2048;
	setp.ne.s32 	%p23, %r268, 0;
	@%p23 bra 	$L__BB0_20;
$L__BB0_21:
	and.b32  	%r31, %r21, 7;
	setp.eq.s32 	%p24, %r31, 0;
	@%p24 bra 	$L__BB0_64;
	setp.lt.u32 	%p25, %r31, 4;
	@%p25 bra 	$L__BB0_24;
	cvt.u32.u64 	%r142, %rd4;
	mul.wide.u32 	%rd114, %r270, 4;
	add.s64 	%rd115, %rd6, %rd114;
	ld.global.nc.f32 	%f356, [%rd115];
	add.s32 	%r143, %r270, %r142;
	mul.wide.s32 	%rd116, %r143, 4;
	add.s64 	%rd117, %rd1, %rd116;
	ld.global.nc.f32 	%f357, [%rd117];
	add.f32 	%f358, %f356, %f357;
	mul.f32 	%f359, %f116, %f358;
	max.f32 	%f360, %f918, %f359;
	ld.global.nc.f32 	%f361, [%rd115+1024];
	ld.global.nc.f32 	%f362, [%rd117+1024];
	add.f32 	%f363, %f361, %f362;
	mul.f32 	%f364, %f116, %f363;
	max.f32 	%f365, %f360, %f364;
	ld.global.nc.f32 	%f366, [%rd115+2048];
	ld.global.nc.f32 	%f367, [%rd117+2048];
	add.f32 	%f368, %f366, %f367;
	mul.f32 	%f369, %f116, %f368;
	max.f32 	%f370, %f365, %f369;
	ld.global.nc.f32 	%f371, [%rd115+3072];
	ld.global.nc.f32 	%f372, [%rd117+3072];
	add.f32 	%f373, %f371, %f372;
	mul.f32 	%f374, %f116, %f373;
	max.f32 	%f918, %f370, %f374;
	add.s32 	%r270, %r270, 1024;
$L__BB0_24:
	and.b32  	%r144, %r21, 3;
	setp.eq.s32 	%p26, %r144, 0;
	@%p26 bra 	$L__BB0_64;
	setp.eq.s32 	%p27, %r144, 1;
	@%p27 bra 	$L__BB0_27;
	cvt.u32.u64 	%r145, %rd4;
	mul.wide.u32 	%rd118, %r270, 4;
	add.s64 	%rd119, %rd6, %rd118;
	ld.global.nc.f32 	%f376, [%rd119];
	add.s32 	%r146, %r270, %r145;
	mul.wide.s32 	%rd120, %r146, 4;
	add.s64 	%rd121, %rd1, %rd120;
	ld.global.nc.f32 	%f377, [%rd121];
	add.f32 	%f378, %f376, %f377;
	mul.f32 	%f379, %f116, %f378;
	max.f32 	%f380, %f918, %f379;
	ld.global.nc.f32 	%f381, [%rd119+1024];
	ld.global.nc.f32 	%f382, [%rd121+1024];
	add.f32 	%f383, %f381, %f382;
	mul.f32 	%f384, %f116, %f383;
	max.f32 	%f918, %f380, %f384;
	add.s32 	%r270, %r270, 512;
$L__BB0_27:
	and.b32  	%r147, %r20, 256;
	setp.ne.s32 	%p28, %r147, 0;
	@%p28 bra 	$L__BB0_64;
	cvt.u32.u64 	%r148, %rd4;
	mul.wide.u32 	%rd122, %r270, 4;
	add.s64 	%rd123, %rd6, %rd122;
	ld.global.nc.f32 	%f385, [%rd123];
	add.s32 	%r149, %r270, %r148;
	mul.wide.s32 	%rd124, %r149, 4;
	add.s64 	%rd125, %rd1, %rd124;
	ld.global.nc.f32 	%f386, [%rd125];
	add.f32 	%f387, %f385, %f386;
	mul.f32 	%f388, %f116, %f387;
	max.f32 	%f918, %f918, %f388;
	bra.uni 	$L__BB0_64;
$L__BB0_29:
	not.b32 	%r133, %r301;
	add.s32 	%r36, %r125, %r133;
	shr.u32 	%r134, %r36, 8;
	add.s32 	%r37, %r134, 1;
	setp.lt.u32 	%p15, %r36, 1792;
	mov.f32 	%f918, 0fFF800000;
	mov.u32 	%r275, %r301;
	@%p15 bra 	$L__BB0_32;
	and.b32  	%r135, %r37, 33554424;
	neg.s32 	%r273, %r135;
	mul.wide.u32 	%rd95, %r301, 4;
	add.s64 	%rd96, %rd82, %rd95;
	add.s64 	%rd97, %rd96, %rd3;
	add.s64 	%rd188, %rd97, 4096;
	add.s64 	%rd98, %rd95, %rd1;
	add.s64 	%rd187, %rd98, 4096;
	mov.f32 	%f918, 0fFF800000;
	mov.u32 	%r275, %r301;
$L__BB0_31:
	.pragma "nounroll";
	ld.global.nc.f32 	%f240, [%rd188+-4096];
	ld.global.nc.f32 	%f241, [%rd187+-4096];
	add.f32 	%f242, %f240, %f241;
	mul.f32 	%f243, %f116, %f242;
	max.f32 	%f244, %f918, %f243;
	ld.global.nc.f32 	%f245, [%rd188+-3072];
	ld.global.nc.f32 	%f246, [%rd187+-3072];
	add.f32 	%f247, %f245, %f246;
	mul.f32 	%f248, %f116, %f247;
	max.f32 	%f249, %f244, %f248;
	ld.global.nc.f32 	%f250, [%rd188+-2048];
	ld.global.nc.f32 	%f251, [%rd187+-2048];
	add.f32 	%f252, %f250, %f251;
	mul.f32 	%f253, %f116, %f252;
	max.f32 	%f254, %f249, %f253;
	ld.global.nc.f32 	%f255, [%rd188+-1024];
	ld.global.nc.f32 	%f256, [%rd187+-1024];
	add.f32 	%f257, %f255, %f256;
	mul.f32 	%f258, %f116, %f257;
	max.f32 	%f259, %f254, %f258;
	ld.global.nc.f32 	%f260, [%rd188];
	ld.global.nc.f32 	%f261, [%rd187];
	add.f32 	%f262, %f260, %f261;
	mul.f32 	%f263, %f116, %f262;
	max.f32 	%f264, %f259, %f263;
	ld.global.nc.f32 	%f265, [%rd188+1024];
	ld.global.nc.f32 	%f266, [%rd187+1024];
	add.f32 	%f267, %f265, %f266;
	mul.f32 	%f268, %f116, %f267;
	max.f32 	%f269, %f264, %f268;
	ld.global.nc.f32 	%f270, [%rd188+2048];
	ld.global.nc.f32 	%f271, [%rd187+2048];
	add.f32 	%f272, %f270, %f271;
	mul.f32 	%f273, %f116, %f272;
	max.f32 	%f274, %f269, %f273;
	ld.global.nc.f32 	%f275, [%rd188+3072];
	ld.global.nc.f32 	%f276, [%rd187+3072];
	add.f32 	%f277, %f275, %f276;
	mul.f32 	%f278, %f116, %f277;
	max.f32 	%f918, %f274, %f278;
	add.s32 	%r275, %r275, 2048;
	add.s32 	%r273, %r273, 8;
	add.s64 	%rd188, %rd188, 8192;
	add.s64 	%rd187, %rd187, 8192;
	setp.ne.s32 	%p16, %r273, 0;
	@%p16 bra 	$L__BB0_31;
$L__BB0_32:
	and.b32  	%r44, %r37, 7;
	setp.eq.s32 	%p17, %r44, 0;
	@%p17 bra 	$L__BB0_64;
	setp.lt.u32 	%p18, %r44, 4;
	@%p18 bra 	$L__BB0_35;
	mul.wide.u32 	%rd99, %r275, 4;
	add.s64 	%rd100, %rd6, %rd99;
	ld.global.nc.f32 	%f280, [%rd100];
	add.s64 	%rd101, %rd1, %rd99;
	ld.global.nc.f32 	%f281, [%rd101];
	add.f32 	%f282, %f280, %f281;
	mul.f32 	%f283, %f116, %f282;
	max.f32 	%f284, %f918, %f283;
	ld.global.nc.f32 	%f285, [%rd100+1024];
	ld.global.nc.f32 	%f286, [%rd101+1024];
	add.f32 	%f287, %f285, %f286;
	mul.f32 	%f288, %f116, %f287;
	max.f32 	%f289, %f284, %f288;
	ld.global.nc.f32 	%f290, [%rd100+2048];
	ld.global.nc.f32 	%f291, [%rd101+2048];
	add.f32 	%f292, %f290, %f291;
	mul.f32 	%f293, %f116, %f292;
	max.f32 	%f294, %f289, %f293;
	ld.global.nc.f32 	%f295, [%rd100+3072];
	ld.global.nc.f32 	%f296, [%rd101+3072];
	add.f32 	%f297, %f295, %f296;
	mul.f32 	%f298, %f116, %f297;
	max.f32 	%f918, %f294, %f298;
	add.s32 	%r275, %r275, 1024;
$L__BB0_35:
	and.b32  	%r136, %r37, 3;
	setp.eq.s32 	%p19, %r136, 0;
	@%p19 bra 	$L__BB0_64;
	setp.eq.s32 	%p20, %r136, 1;
	@%p20 bra 	$L__BB0_38;
	mul.wide.u32 	%rd102, %r275, 4;
	add.s64 	%rd103, %rd6, %rd102;
	ld.global.nc.f32 	%f300, [%rd103];
	add.s64 	%rd104, %rd1, %rd102;
	ld.global.nc.f32 	%f301, [%rd104];
	add.f32 	%f302, %f300, %f301;
	mul.f32 	%f303, %f116, %f302;
	max.f32 	%f304, %f918, %f303;
	ld.global.nc.f32 	%f305, [%rd103+1024];
	ld.global.nc.f32 	%f306, [%rd104+1024];
	add.f32 	%f307, %f305, %f306;
	mul.f32 	%f308, %f116, %f307;
	max.f32 	%f918, %f304, %f308;
	add.s32 	%r275, %r275, 512;
$L__BB0_38:
	and.b32  	%r137, %r36, 256;
	setp.ne.s32 	%p21, %r137, 0;
	@%p21 bra 	$L__BB0_64;
	mul.wide.u32 	%rd105, %r275, 4;
	add.s64 	%rd106, %rd6, %rd105;
	ld.global.nc.f32 	%f309, [%rd106];
	add.s64 	%rd107, %rd1, %rd105;
	ld.global.nc.f32 	%f310, [%rd107];
	add.f32 	%f311, %f309, %f310;
	mul.f32 	%f312, %f116, %f311;
	max.f32 	%f918, %f918, %f312;
	bra.uni 	$L__BB0_64;
$L__BB0_40:
	not.b32 	%r129, %r301;
	add.s32 	%r130, %r125, %r129;
	shr.u32 	%r131, %r130, 8;
	add.s32 	%r49, %r131, 1;
	and.b32  	%r50, %r49, 15;
	setp.lt.u32 	%p7, %r130, 3840;
	mov.f32 	%f918, 0fFF800000;
	mov.u32 	%r280, %r301;
	@%p7 bra 	$L__BB0_43;
	ld.global.nc.f32 	%f35, [%rd5];
	and.b32  	%r132, %r49, 33554416;
	neg.s32 	%r278, %r132;
	mul.wide.u32 	%rd84, %r301, 4;
	add.s64 	%rd85, %rd82, %rd84;
	add.s64 	%rd86, %rd85, %rd3;
	add.s64 	%rd189, %rd86, 8192;
	mov.f32 	%f918, 0fFF800000;
	mov.u32 	%r280, %r301;
$L__BB0_42:
	.pragma "nounroll";
	ld.global.nc.f32 	%f121, [%rd189+-8192];
	add.f32 	%f122, %f121, %f35;
	mul.f32 	%f123, %f116, %f122;
	max.f32 	%f124, %f918, %f123;
	ld.global.nc.f32 	%f125, [%rd189+-7168];
	add.f32 	%f126, %f125, %f35;
	mul.f32 	%f127, %f116, %f126;
	max.f32 	%f128, %f124, %f127;
	ld.global.nc.f32 	%f129, [%rd189+-6144];
	add.f32 	%f130, %f129, %f35;
	mul.f32 	%f131, %f116, %f130;
	max.f32 	%f132, %f128, %f131;
	ld.global.nc.f32 	%f133, [%rd189+-5120];
	add.f32 	%f134, %f133, %f35;
	mul.f32 	%f135, %f116, %f134;
	max.f32 	%f136, %f132, %f135;
	ld.global.nc.f32 	%f137, [%rd189+-4096];
	add.f32 	%f138, %f137, %f35;
	mul.f32 	%f139, %f116, %f138;
	max.f32 	%f140, %f136, %f139;
	ld.global.nc.f32 	%f141, [%rd189+-3072];
	add.f32 	%f142, %f141, %f35;
	mul.f32 	%f143, %f116, %f142;
	max.f32 	%f144, %f140, %f143;
	ld.global.nc.f32 	%f145, [%rd189+-2048];
	add.f32 	%f146, %f145, %f35;
	mul.f32 	%f147, %f116, %f146;
	max.f32 	%f148, %f144, %f147;
	ld.global.nc.f32 	%f149, [%rd189+-1024];
	add.f32 	%f150, %f149, %f35;
	mul.f32 	%f151, %f116, %f150;
	max.f32 	%f152, %f148, %f151;
	ld.global.nc.f32 	%f153, [%rd189];
	add.f32 	%f154, %f153, %f35;
	mul.f32 	%f155, %f116, %f154;
	max.f32 	%f156, %f152, %f155;
	ld.global.nc.f32 	%f157, [%rd189+1024];
	add.f32 	%f158, %f157, %f35;
	mul.f32 	%f159, %f116, %f158;
	max.f32 	%f160, %f156, %f159;
	ld.global.nc.f32 	%f161, [%rd189+2048];
	add.f32 	%f162, %f161, %f35;
	mul.f32 	%f163, %f116, %f162;
	max.f32 	%f164, %f160, %f163;
	ld.global.nc.f32 	%f165, [%rd189+3072];
	add.f32 	%f166, %f165, %f35;
	mul.f32 	%f167, %f116, %f166;
	max.f32 	%f168, %f164, %f167;
	ld.global.nc.f32 	%f169, [%rd189+4096];
	add.f32 	%f170, %f169, %f35;
	mul.f32 	%f171, %f116, %f170;
	max.f32 	%f172, %f168, %f171;
	ld.global.nc.f32 	%f173, [%rd189+5120];
	add.f32 	%f174, %f173, %f35;
	mul.f32 	%f175, %f116, %f174;
	max.f32 	%f176, %f172, %f175;
	ld.global.nc.f32 	%f177, [%rd189+6144];
	add.f32 	%f178, %f177, %f35;
	mul.f32 	%f179, %f116, %f178;
	max.f32 	%f180, %f176, %f179;
	ld.global.nc.f32 	%f181, [%rd189+7168];
	add.f32 	%f182, %f181, %f35;
	mul.f32 	%f183, %f116, %f182;
	max.f32 	%f918, %f180, %f183;
	add.s32 	%r280, %r280, 4096;
	add.s32 	%r278, %r278, 16;
	add.s64 	%rd189, %rd189, 16384;
	setp.ne.s32 	%p8, %r278, 0;
	@%p8 bra 	$L__BB0_42;
$L__BB0_43:
	setp.eq.s32 	%p9, %r50, 0;
	@%p9 bra 	$L__BB0_64;
	and.b32  	%r57, %r49, 7;
	setp.lt.u32 	%p10, %r50, 8;
	@%p10 bra 	$L__BB0_46;
	mul.wide.u32 	%rd87, %r280, 4;
	add.s64 	%rd88, %rd6, %rd87;
	ld.global.nc.f32 	%f185, [%rd88];
	ld.global.nc.f32 	%f186, [%rd5];
	add.f32 	%f187, %f185, %f186;
	mul.f32 	%f188, %f116, %f187;
	max.f32 	%f189, %f918, %f188;
	ld.global.nc.f32 	%f190, [%rd88+1024];
	add.f32 	%f191, %f190, %f186;
	mul.f32 	%f192, %f116, %f191;
	max.f32 	%f193, %f189, %f192;
	ld.global.nc.f32 	%f194, [%rd88+2048];
	add.f32 	%f195, %f194, %f186;
	mul.f32 	%f196, %f116, %f195;
	max.f32 	%f197, %f193, %f196;
	ld.global.nc.f32 	%f198, [%rd88+3072];
	add.f32 	%f199, %f198, %f186;
	mul.f32 	%f200, %f116, %f199;
	max.f32 	%f201, %f197, %f200;
	ld.global.nc.f32 	%f202, [%rd88+4096];
	add.f32 	%f203, %f202, %f186;
	mul.f32 	%f204, %f116, %f203;
	max.f32 	%f205, %f201, %f204;
	ld.global.nc.f32 	%f206, [%rd88+5120];
	add.f32 	%f207, %f206, %f186;
	mul.f32 	%f208, %f116, %f207;
	max.f32 	%f209, %f205, %f208;
	ld.global.nc.f32 	%f210, [%rd88+6144];
	add.f32 	%f211, %f210, %f186;
	mul.f32 	%f212, %f116, %f211;
	max.f32 	%f213, %f209, %f212;
	ld.global.nc.f32 	%f214, [%rd88+7168];
	add.f32 	%f215, %f214, %f186;
	mul.f32 	%f216, %f116, %f215;
	max.f32 	%f918, %f213, %f216;
	add.s32 	%r280, %r280, 2048;
$L__BB0_46:
	setp.eq.s32 	%p11, %r57, 0;
	@%p11 bra 	$L__BB0_64;
	and.b32  	%r60, %r49, 3;
	setp.lt.u32 	%p12, %r57, 4;
	@%p12 bra 	$L__BB0_49;
	mul.wide.u32 	%rd89, %r280, 4;
	add.s64 	%rd90, %rd6, %rd89;
	ld.global.nc.f32 	%f218, [%rd90];
	ld.global.nc.f32 	%f219, [%rd5];
	add.f32 	%f220, %f218, %f219;
	mul.f32 	%f221, %f116, %f220;
	max.f32 	%f222, %f918, %f221;
	ld.global.nc.f32 	%f223, [%rd90+1024];
	add.f32 	%f224, %f223, %f219;
	mul.f32 	%f225, %f116, %f224;
	max.f32 	%f226, %f222, %f225;
	ld.global.nc.f32 	%f227, [%rd90+2048];
	add.f32 	%f228, %f227, %f219;
	mul.f32 	%f229, %f116, %f228;
	max.f32 	%f230, %f226, %f229;
	ld.global.nc.f32 	%f231, [%rd90+3072];
	add.f32 	%f232, %f231, %f219;
	mul.f32 	%f233, %f116, %f232;
	max.f32 	%f918, %f230, %f233;
	add.s32 	%r280, %r280, 1024;
$L__BB0_49:
	setp.eq.s32 	%p13, %r60, 0;
	@%p13 bra 	$L__BB0_64;
	ld.global.nc.f32 	%f46, [%rd5];
	mul.wide.u32 	%rd92, %r280, 4;
	add.s64 	%rd93, %rd82, %rd92;
	add.s64 	%rd190, %rd3, %rd93;
	neg.s32 	%r283, %r60;
$L__BB0_51:
	.pragma "nounroll";
	ld.global.nc.f32 	%f234, [%rd190];
	add.f32 	%f235, %f234, %f46;
	mul.f32 	%f236, %f116, %f235;
	max.f32 	%f918, %f918, %f236;
	add.s64 	%rd190, %rd190, 1024;
	add.s32 	%r283, %r283, 1;
	setp.eq.s32 	%p14, %r283, 0;
	@%p14 bra 	$L__BB0_64;
	bra.uni 	$L__BB0_51;
$L__BB0_52:
	not.b32 	%r150, %r301;
	add.s32 	%r151, %r125, %r150;
	shr.u32 	%r152, %r151, 8;
	add.s32 	%r66, %r152, 1;
	and.b32  	%r67, %r66, 15;
	setp.lt.u32 	%p29, %r151, 3840;
	mov.f32 	%f918, 0fFF800000;
	mov.u32 	%r289, %r301;
	@%p29 bra 	$L__BB0_55;
	and.b32  	%r153, %r66, 33554416;
	neg.s32 	%r288, %r153;
	mul.wide.u32 	%rd127, %r301, 4;
	add.s64 	%rd128, %rd82, %rd127;
	add.s64 	%rd129, %rd128, %rd3;
	add.s64 	%rd192, %rd129, 8192;
	mov.f32 	%f918, 0fFF800000;
	mov.u32 	%r289, %r301;
$L__BB0_54:
	.pragma "nounroll";
	ld.global.nc.f32 	%f392, [%rd192+-8192];
	add.f32 	%f393, %f392, 0f00000000;
	mul.f32 	%f394, %f116, %f393;
	max.f32 	%f395, %f918, %f394;
	ld.global.nc.f32 	%f396, [%rd192+-7168];
	add.f32 	%f397, %f396, 0f00000000;
	mul.f32 	%f398, %f116, %f397;
	max.f32 	%f399, %f395, %f398;
	ld.global.nc.f32 	%f400, [%rd192+-6144];
	add.f32 	%f401, %f400, 0f00000000;
	mul.f32 	%f402, %f116, %f401;
	max.f32 	%f403, %f399, %f402;
	ld.global.nc.f32 	%f404, [%rd192+-5120];
	add.f32 	%f405, %f404, 0f00000000;
	mul.f32 	%f406, %f116, %f405;
	max.f32 	%f407, %f403, %f406;
	ld.global.nc.f32 	%f408, [%rd192+-4096];
	add.f32 	%f409, %f408, 0f00000000;
	mul.f32 	%f410, %f116, %f409;
	max.f32 	%f411, %f407, %f410;
	ld.global.nc.f32 	%f412, [%rd192+-3072];
	add.f32 	%f413, %f412, 0f00000000;
	mul.f32 	%f414, %f116, %f413;
	max.f32 	%f415, %f411, %f414;
	ld.global.nc.f32 	%f416, [%rd192+-2048];
	add.f32 	%f417, %f416, 0f00000000;
	mul.f32 	%f418, %f116, %f417;
	max.f32 	%f419, %f415, %f418;
	ld.global.nc.f32 	%f420, [%rd192+-1024];
	add.f32 	%f421, %f420, 0f00000000;
	mul.f32 	%f422, %f116, %f421;
	max.f32 	%f423, %f419, %f422;
	ld.global.nc.f32 	%f424, [%rd192];
	add.f32 	%f425, %f424, 0f00000000;
	mul.f32 	%f426, %f116, %f425;
	max.f32 	%f427, %f423, %f426;
	ld.global.nc.f32 	%f428, [%rd192+1024];
	add.f32 	%f429, %f428, 0f00000000;
	mul.f32 	%f430, %f116, %f429;
	max.f32 	%f431, %f427, %f430;
	ld.global.nc.f32 	%f432, [%rd192+2048];
	add.f32 	%f433, %f432, 0f00000000;
	mul.f32 	%f434, %f116, %f433;
	max.f32 	%f435, %f431, %f434;
	ld.global.nc.f32 	%f436, [%rd192+3072];
	add.f32 	%f437, %f436, 0f00000000;
	mul.f32 	%f438, %f116, %f437;
	max.f32 	%f439, %f435, %f438;
	ld.global.nc.f32 	%f440, [%rd192+4096];
	add.f32 	%f441, %f440, 0f00000000;
	mul.f32 	%f442, %f116, %f441;
	max.f32 	%f443, %f439, %f442;
	ld.global.nc.f32 	%f444, [%rd192+5120];
	add.f32 	%f445, %f444, 0f00000000;
	mul.f32 	%f446, %f116, %f445;
	max.f32 	%f447, %f443, %f446;
	ld.global.nc.f32 	%f448, [%rd192+6144];
	add.f32 	%f449, %f448, 0f00000000;
	mul.f32 	%f450, %f116, %f449;
	max.f32 	%f451, %f447, %f450;
	ld.global.nc.f32 	%f452, [%rd192+7168];
	add.f32 	%f453, %f452, 0f00000000;
	mul.f32 	%f454, %f116, %f453;
	max.f32 	%f918, %f451, %f454;
	add.s32 	%r289, %r289, 4096;
	add.s32 	%r288, %r288, 16;
	add.s64 	%rd192, %rd192, 16384;
	setp.eq.s32 	%p30, %r288, 0;
	@%p30 bra 	$L__BB0_55;
	bra.uni 	$L__BB0_54;
$L__BB0_55:
	setp.eq.s32 	%p31, %r67, 0;
	@%p31 bra 	$L__BB0_64;
	and.b32  	%r70, %r66, 7;
	setp.lt.u32 	%p32, %r67, 8;
	@%p32 bra 	$L__BB0_58;
	mul.wide.u32 	%rd130, %r289, 4;
	add.s64 	%rd131, %rd6, %rd130;
	ld.global.nc.f32 	%f456, [%rd131];
	add.f32 	%f457, %f456, 0f00000000;
	mul.f32 	%f458, %f116, %f457;
	max.f32 	%f459, %f918, %f458;
	ld.global.nc.f32 	%f460, [%rd131+1024];
	add.f32 	%f461, %f460, 0f00000000;
	mul.f32 	%f462, %f116, %f461;
	max.f32 	%f463, %f459, %f462;
	ld.global.nc.f32 	%f464, [%rd131+2048];
	add.f32 	%f465, %f464, 0f00000000;
	mul.f32 	%f466, %f116, %f465;
	max.f32 	%f467, %f463, %f466;
	ld.global.nc.f32 	%f468, [%rd131+3072];
	add.f32 	%f469, %f468, 0f00000000;
	mul.f32 	%f470, %f116, %f469;
	max.f32 	%f471, %f467, %f470;
	ld.global.nc.f32 	%f472, [%rd131+4096];
	add.f32 	%f473, %f472, 0f00000000;
	mul.f32 	%f474, %f116, %f473;
	max.f32 	%f475, %f471, %f474;
	ld.global.nc.f32 	%f476, [%rd131+5120];
	add.f32 	%f477, %f476, 0f00000000;
	mul.f32 	%f478, %f116, %f477;
	max.f32 	%f479, %f475, %f478;
	ld.global.nc.f32 	%f480, [%rd131+6144];
	add.f32 	%f481, %f480, 0f00000000;
	mul.f32 	%f482, %f116, %f481;
	max.f32 	%f483, %f479, %f482;
	ld.global.nc.f32 	%f484, [%rd131+7168];
	add.f32 	%f485, %f484, 0f00000000;
	mul.f32 	%f486, %f116, %f485;
	max.f32 	%f918, %f483, %f486;
	add.s32 	%r289, %r289, 2048;
$L__BB0_58:
	setp.eq.s32 	%p33, %r70, 0;
	@%p33 bra 	$L__BB0_64;
	and.b32  	%r73, %r66, 3;
	setp.lt.u32 	%p34, %r70, 4;
	@%p34 bra 	$L__BB0_61;
	mul.wide.u32 	%rd132, %r289, 4;
	add.s64 	%rd133, %rd6, %rd132;
	ld.global.nc.f32 	%f488, [%rd133];
	add.f32 	%f489, %f488, 0f00000000;
	mul.f32 	%f490, %f116, %f489;
	max.f32 	%f491, %f918, %f490;
	ld.global.nc.f32 	%f492, [%rd133+1024];
	add.f32 	%f493, %f492, 0f00000000;
	mul.f32 	%f494, %f116, %f493;
	max.f32 	%f495, %f491, %f494;
	ld.global.nc.f32 	%f496, [%rd133+2048];
	add.f32 	%f497, %f496, 0f00000000;
	mul.f32 	%f498, %f116, %f497;
	max.f32 	%f499, %f495, %f498;
	ld.global.nc.f32 	%f500, [%rd133+3072];
	add.f32 	%f501, %f500, 0f00000000;
	mul.f32 	%f502, %f116, %f501;
	max.f32 	%f918, %f499, %f502;
	add.s32 	%r289, %r289, 1024;
$L__BB0_61:
	setp.eq.s32 	%p35, %r73, 0;
	@%p35 bra 	$L__BB0_64;
	mul.wide.u32 	%rd135, %r289, 4;
	add.s64 	%rd136, %rd82, %rd135;
	add.s64 	%rd191, %rd3, %rd136;
	neg.s32 	%r287, %r73;
$L__BB0_63:
	.pragma "nounroll";
	ld.global.nc.f32 	%f503, [%rd191];
	add.f32 	%f504, %f503, 0f00000000;
	mul.f32 	%f505, %f116, %f504;
	max.f32 	%f918, %f918, %f505;
	add.s64 	%rd191, %rd191, 1024;
	add.s32 	%r287, %r287, 1;
	setp.eq.s32 	%p36, %r287, 0;
	@%p36 bra 	$L__BB0_64;
	bra.uni 	$L__BB0_63;
$L__BB0_64:
	mov.b32 	%r158, %f918;
	shfl.sync.down.b32	%r159|%p45, %r158, 16, 31, -1;
	mov.b32 	%f623, %r159;
	max.f32 	%f624, %f918, %f623;
	mov.b32 	%r160, %f624;
	shfl.sync.down.b32	%r161|%p46, %r160, 8, 31, -1;
	mov.b32 	%f625, %r161;
	max.f32 	%f626, %f624, %f625;
	mov.b32 	%r162, %f626;
	shfl.sync.down.b32	%r163|%p47, %r162, 4, 31, -1;
	mov.b32 	%f627, %r163;
	max.f32 	%f628, %f626, %f627;
	mov.b32 	%r164, %f628;
	shfl.sync.down.b32	%r165|%p48, %r164, 2, 31, -1;
	mov.b32 	%f629, %r165;
	max.f32 	%f630, %f628, %f629;
	mov.b32 	%r166, %f630;
	shfl.sync.down.b32	%r167|%p49, %r166, 1, 31, -1;
	mov.b32 	%f631, %r167;
	max.f32 	%f62, %f630, %f631;
	shr.u32 	%r83, %r301, 5;
	and.b32  	%r84, %r301, 31;
	setp.ne.s32 	%p50, %r84, 0;
	@%p50 bra 	$L__BB0_66;
	shl.b32 	%r168, %r83, 2;
	mov.u32 	%r169, _ZZN36_GLOBAL__N__749026d8_4_k_cu_94ef2f9b18softmax_fwd_kernelILi256EEEvPKfS2_PfiifbiE12warp_buf_max;
	add.s32 	%r170, %r169, %r168;
	st.shared.f32 	[%r170], %f62;
$L__BB0_66:
	bar.sync 	0;
	setp.gt.u32 	%p51, %r301, 31;
	mov.f32 	%f920, 0fFF800000;
	@%p51 bra 	$L__BB0_70;
	setp.gt.u32 	%p52, %r301, 7;
	mov.f32 	%f919, 0fFF800000;
	@%p52 bra 	$L__BB0_69;
	shl.b32 	%r171, %r301, 2;
	mov.u32 	%r172, _ZZN36_GLOBAL__N__749026d8_4_k_cu_94ef2f9b18softmax_fwd_kernelILi256EEEvPKfS2_PfiifbiE12warp_buf_max;
	add.s32 	%r173, %r172, %r171;
	ld.shared.f32 	%f919, [%r173];
$L__BB0_69:
	mov.b32 	%r174, %f919;
	shfl.sync.down.b32	%r175|%p53, %r174, 16, 31, -1;
	mov.b32 	%f634, %r175;
	max.f32 	%f635, %f919, %f634;
	mov.b32 	%r176, %f635;
	shfl.sync.down.b32	%r177|%p54, %r176, 8, 31, -1;
	mov.b32 	%f636, %r177;
	max.f32 	%f637, %f635, %f636;
	mov.b32 	%r178, %f637;
	shfl.sync.down.b32	%r179|%p55, %r178, 4, 31, -1;
	mov.b32 	%f638, %r179;
	max.f32 	%f639, %f637, %f638;
	mov.b32 	%r180, %f639;
	shfl.sync.down.b32	%r181|%p56, %r180, 2, 31, -1;
	mov.b32 	%f640, %r181;
	max.f32 	%f641, %f639, %f640;
	mov.b32 	%r182, %f641;
	shfl.sync.down.b32	%r183|%p57, %r182, 1, 31, -1;
	mov.b32 	%f642, %r183;
	max.f32 	%f643, %f641, %f642;
	setp.eq.s32 	%p58, %r301, 0;
	selp.f32 	%f920, %f643, 0fFF800000, %p58;
$L__BB0_70:
	bar.sync 	0;
	setp.ne.s32 	%p59, %r301, 0;
	@%p59 bra 	$L__BB0_72;
	st.shared.f32 	[_ZZN36_GLOBAL__N__749026d8_4_k_cu_94ef2f9b18softmax_fwd_kernelILi256EEEvPKfS2_PfiifbiE9s_row_max], %f920;
$L__BB0_72:
	setp.ge.s32 	%p60, %r301, %r125;
	bar.sync 	0;
	mov.f32 	%f934, 0f00000000;
	ld.shared.f32 	%f67, [_ZZN36_GLOBAL__N__749026d8_4_k_cu_94ef2f9b18softmax_fwd_kernelILi256EEEvPKfS2_PfiifbiE9s_row_max];
	@%p60 bra 	$L__BB0_116;
	setp.ne.s64 	%p61, %rd79, 0;
	@%p61 bra 	$L__BB0_80;
	not.b32 	%r191, %r301;
	add.s32 	%r85, %r125, %r191;
	and.b32  	%r192, %r85, 768;
	setp.eq.s32 	%p81, %r192, 768;
	mov.f32 	%f934, 0f00000000;
	mov.u32 	%r292, %r301;
	@%p81 bra 	$L__BB0_77;
	shl.b64 	%rd163, %rd4, 2;
	mul.wide.u32 	%rd164, %r301, 4;
	add.s64 	%rd165, %rd163, %rd164;
	add.s64 	%rd194, %rd2, %rd165;
	add.s64 	%rd193, %rd3, %rd165;
	shr.u32 	%r193, %r85, 8;
	add.s32 	%r194, %r193, 1;
	and.b32  	%r195, %r194, 3;
	neg.s32 	%r290, %r195;
	mov.f32 	%f934, 0f00000000;
	mov.u32 	%r292, %r301;
$L__BB0_76:
	.pragma "nounroll";
	ld.global.nc.f32 	%f681, [%rd193];
	add.f32 	%f682, %f681, 0f00000000;
	mul.f32 	%f683, %f116, %f682;
	sub.f32 	%f684, %f683, %f67;
	mul.f32 	%f685, %f684, 0f3FB8AA3B;
	ex2.approx.f32 	%f686, %f685;
	st.global.f32 	[%rd194], %f686;
	add.f32 	%f934, %f934, %f686;
	add.s32 	%r292, %r292, 256;
	add.s64 	%rd194, %rd194, 1024;
	add.s64 	%rd193, %rd193, 1024;
	add.s32 	%r290, %r290, 1;
	setp.ne.s32 	%p82, %r290, 0;
	@%p82 bra 	$L__BB0_76;
$L__BB0_77:
	setp.lt.u32 	%p83, %r85, 768;
	@%p83 bra 	$L__BB0_116;
	shl.b64 	%rd166, %rd4, 2;
	mul.wide.u32 	%rd167, %r292, 4;
	add.s64 	%rd168, %rd166, %rd167;
	add.s64 	%rd169, %rd168, 2048;
	add.s64 	%rd196, %rd3, %rd169;
	add.s64 	%rd195, %rd2, %rd169;
$L__BB0_79:
	ld.global.nc.f32 	%f687, [%rd196+-2048];
	add.f32 	%f688, %f687, 0f00000000;
	mul.f32 	%f689, %f116, %f688;
	sub.f32 	%f690, %f689, %f67;
	mul.f32 	%f691, %f690, 0f3FB8AA3B;
	ex2.approx.f32 	%f692, %f691;
	st.global.f32 	[%rd195+-2048], %f692;
	add.f32 	%f693, %f934, %f692;
	ld.global.nc.f32 	%f694, [%rd196+-1024];
	add.f32 	%f695, %f694, 0f00000000;
	mul.f32 	%f696, %f116, %f695;
	sub.f32 	%f697, %f696, %f67;
	mul.f32 	%f698, %f697, 0f3FB8AA3B;
	ex2.approx.f32 	%f699, %f698;
	st.global.f32 	[%rd195+-1024], %f699;
	add.f32 	%f700, %f693, %f699;
	ld.global.nc.f32 	%f701, [%rd196];
	add.f32 	%f702, %f701, 0f00000000;
	mul.f32 	%f703, %f116, %f702;
	sub.f32 	%f704, %f703, %f67;
	mul.f32 	%f705, %f704, 0f3FB8AA3B;
	ex2.approx.f32 	%f706, %f705;
	st.global.f32 	[%rd195], %f706;
	add.f32 	%f707, %f700, %f706;
	ld.global.nc.f32 	%f708, [%rd196+1024];
	add.f32 	%f709, %f708, 0f00000000;
	mul.f32 	%f710, %f116, %f709;
	sub.f32 	%f711, %f710, %f67;
	mul.f32 	%f712, %f711, 0f3FB8AA3B;
	ex2.approx.f32 	%f713, %f712;
	st.global.f32 	[%rd195+1024], %f713;
	add.f32 	%f934, %f707, %f713;
	add.s32 	%r292, %r292, 1024;
	add.s64 	%rd196, %rd196, 4096;
	add.s64 	%rd195, %rd195, 4096;
	setp.lt.s32 	%p84, %r292, %r125;
	@%p84 bra 	$L__BB0_79;
	bra.uni 	$L__BB0_116;
$L__BB0_80:
	not.b32 	%r184, %r301;
	add.s32 	%r94, %r125, %r184;
	and.b32  	%r185, %r94, 768;
	setp.eq.s32 	%p62, %r185, 768;
	mov.f32 	%f934, 0f00000000;
	mov.u32 	%r297, %r301;
	@%p62 bra 	$L__BB0_89;
	cvt.u32.u64 	%r186, %rd4;
	add.s32 	%r295, %r301, %r186;
	shl.b64 	%rd148, %rd4, 2;
	mul.wide.u32 	%rd149, %r301, 4;
	add.s64 	%rd150, %rd148, %rd149;
	add.s64 	%rd199, %rd2, %rd150;
	add.s64 	%rd198, %rd1, %rd149;
	add.s64 	%rd197, %rd3, %rd150;
	shr.u32 	%r187, %r94, 8;
	add.s32 	%r188, %r187, 1;
	and.b32  	%r189, %r188, 3;
	neg.s32 	%r294, %r189;
	mov.f32 	%f934, 0f00000000;
	mov.u32 	%r297, %r301;
$L__BB0_82:
	.pragma "nounroll";
	ld.global.nc.f32 	%f75, [%rd197];
	mov.f32 	%f926, 0f00000000;
	setp.eq.s32 	%p63, %r126, 1;
	@%p63 bra 	$L__BB0_87;
	setp.eq.s32 	%p64, %r126, 2;
	@%p64 bra 	$L__BB0_86;
	setp.ne.s32 	%p65, %r126, 3;
	@%p65 bra 	$L__BB0_88;
	ld.global.nc.f32 	%f926, [%rd5];
	bra.uni 	$L__BB0_88;
$L__BB0_86:
	ld.global.nc.f32 	%f926, [%rd198];
	bra.uni 	$L__BB0_88;
$L__BB0_87:
	mul.wide.s32 	%rd151, %r295, 4;
	add.s64 	%rd152, %rd1, %rd151;
	ld.global.nc.f32 	%f926, [%rd152];
$L__BB0_88:
	add.f32 	%f649, %f75, %f926;
	mul.f32 	%f650, %f116, %f649;
	sub.f32 	%f651, %f650, %f67;
	mul.f32 	%f652, %f651, 0f3FB8AA3B;
	ex2.approx.f32 	%f653, %f652;
	st.global.f32 	[%rd199], %f653;
	add.f32 	%f934, %f934, %f653;
	add.s32 	%r297, %r297, 256;
	add.s32 	%r295, %r295, 256;
	add.s64 	%rd199, %rd199, 1024;
	add.s64 	%rd198, %rd198, 1024;
	add.s64 	%rd197, %rd197, 1024;
	add.s32 	%r294, %r294, 1;
	setp.ne.s32 	%p66, %r294, 0;
	@%p66 bra 	$L__BB0_82;
$L__BB0_89:
	setp.lt.u32 	%p67, %r94, 768;
	@%p67 bra 	$L__BB0_116;
	cvt.u32.u64 	%r190, %rd4;
	shl.b64 	%rd153, %rd4, 2;
	mul.wide.u32 	%rd154, %r297, 4;
	add.s64 	%rd155, %rd153, %rd154;
	add.s64 	%rd156, %rd155, 2048;
	add.s64 	%rd202, %rd3, %rd156;
	add.s64 	%rd157, %rd154, %rd1;
	add.s64 	%rd201, %rd157, 2048;
	add.s32 	%r298, %r297, %r190;
	add.s64 	%rd200, %rd2, %rd156;
$L__BB0_91:
	mul.wide.s32 	%rd158, %r298, 4;
	add.s64 	%rd61, %rd1, %rd158;
	ld.global.nc.f32 	%f84, [%rd202+-2048];
	mov.f32 	%f930, 0f00000000;
	setp.eq.s32 	%p68, %r126, 3;
	@%p68 bra 	$L__BB0_96;
	setp.eq.s32 	%p69, %r126, 2;
	@%p69 bra 	$L__BB0_95;
	setp.ne.s32 	%p70, %r126, 1;
	@%p70 bra 	$L__BB0_97;
	ld.global.nc.f32 	%f930, [%rd61];
	bra.uni 	$L__BB0_97;
$L__BB0_95:
	ld.global.nc.f32 	%f930, [%rd201+-2048];
	bra.uni 	$L__BB0_97;
$L__BB0_96:
	ld.global.nc.f32 	%f930, [%rd5];
$L__BB0_97:
	cvt.s64.s32 	%rd159, %r297;
	add.s64 	%rd160, %rd4, %rd159;
	shl.b64 	%rd161, %rd160, 2;
	add.s64 	%rd162, %rd1, %rd161;
	add.s64 	%rd62, %rd162, 3072;
	add.f32 	%f656, %f84, %f930;
	mul.f32 	%f657, %f116, %f656;
	sub.f32 	%f658, %f657, %f67;
	mul.f32 	%f659, %f658, 0f3FB8AA3B;
	ex2.approx.f32 	%f660, %f659;
	st.global.f32 	[%rd200+-2048], %f660;
	add.f32 	%f89, %f934, %f660;
	ld.global.nc.f32 	%f90, [%rd202+-1024];
	mov.f32 	%f931, 0f00000000;
	setp.eq.s32 	%p71, %r126, 1;
	@%p71 bra 	$L__BB0_102;
	setp.eq.s32 	%p72, %r126, 2;
	@%p72 bra 	$L__BB0_101;
	setp.ne.s32 	%p73, %r126, 3;
	@%p73 bra 	$L__BB0_103;
	ld.global.nc.f32 	%f931, [%rd5];
	bra.uni 	$L__BB0_103;
$L__BB0_101:
	ld.global.nc.f32 	%f931, [%rd201+-1024];
	bra.uni 	$L__BB0_103;
$L__BB0_102:
	ld.global.nc.f32 	%f931, [%rd62+-2048];
$L__BB0_103:
	add.f32 	%f662, %f90, %f931;
	mul.f32 	%f663, %f116, %f662;
	sub.f32 	%f664, %f663, %f67;
	mul.f32 	%f665, %f664, 0f3FB8AA3B;
	ex2.approx.f32 	%f666, %f665;
	st.global.f32 	[%rd200+-1024], %f666;
	add.f32 	%f95, %f89, %f666;
	ld.global.nc.f32 	%f96, [%rd202];
	mov.f32 	%f932, 0f00000000;
	@%p71 bra 	$L__BB0_108;
	setp.eq.s32 	%p75, %r126, 2;
	@%p75 bra 	$L__BB0_107;
	setp.ne.s32 	%p76, %r126, 3;
	@%p76 bra 	$L__BB0_109;
	ld.global.nc.f32 	%f932, [%rd5];
	bra.uni 	$L__BB0_109;
$L__BB0_107:
	ld.global.nc.f32 	%f932, [%rd201];
	bra.uni 	$L__BB0_109;
$L__BB0_108:
	ld.global.nc.f32 	%f932, [%rd62+-1024];
$L__BB0_109:
	add.f32 	%f668, %f96, %f932;
	mul.f32 	%f669, %f116, %f668;
	sub.f32 	%f670, %f669, %f67;
	mul.f32 	%f671, %f670, 0f3FB8AA3B;
	ex2.approx.f32 	%f672, %f671;
	st.global.f32 	[%rd200], %f672;
	add.f32 	%f101, %f95, %f672;
	ld.global.nc.f32 	%f102, [%rd202+1024];
	mov.f32 	%f933, 0f00000000;
	@%p71 bra 	$L__BB0_114;
	setp.eq.s32 	%p78, %r126, 2;
	@%p78 bra 	$L__BB0_113;
	setp.ne.s32 	%p79, %r126, 3;
	@%p79 bra 	$L__BB0_115;
	ld.global.nc.f32 	%f933, [%rd5];
	bra.uni 	$L__BB0_115;
$L__BB0_113:
	ld.global.nc.f32 	%f933, [%rd201+1024];
	bra.uni 	$L__BB0_115;
$L__BB0_114:
	ld.global.nc.f32 	%f933, [%rd62];
$L__BB0_115:
	add.f32 	%f673, %f102, %f933;
	mul.f32 	%f674, %f116, %f673;
	sub.f32 	%f675, %f674, %f67;
	mul.f32 	%f676, %f675, 0f3FB8AA3B;
	ex2.approx.f32 	%f677, %f676;
	st.global.f32 	[%rd200+1024], %f677;
	add.f32 	%f934, %f101, %f677;
	add.s32 	%r297, %r297, 1024;
	add.s64 	%rd202, %rd202, 4096;
	add.s64 	%rd201, %rd201, 4096;
	add.s32 	%r298, %r298, 1024;
	add.s64 	%rd200, %rd200, 4096;
	setp.lt.s32 	%p80, %r297, %r125;
	@%p80 bra 	$L__BB0_91;
$L__BB0_116:
	setp.ne.s32 	%p85, %r84, 0;
	mov.b32 	%r196, %f934;
	shfl.sync.down.b32	%r197|%p86, %r196, 16, 31, -1;
	mov.b32 	%f714, %r197;
	add.f32 	%f715, %f934, %f714;
	mov.b32 	%r198, %f715;
	shfl.sync.down.b32	%r199|%p87, %r198, 8, 31, -1;
	mov.b32 	%f716, %r199;
	add.f32 	%f717, %f715, %f716;
	mov.b32 	%r200, %f717;
	shfl.sync.down.b32	%r201|%p88, %r200, 4, 31, -1;
	mov.b32 	%f718, %r201;
	add.f32 	%f719, %f717, %f718;
	mov.b32 	%r202, %f719;
	shfl.sync.down.b32	%r203|%p89, %r202, 2, 31, -1;
	mov.b32 	%f720, %r203;
	add.f32 	%f721, %f719, %f720;
	mov.b32 	%r204, %f721;
	shfl.sync.down.b32	%r205|%p90, %r204, 1, 31, -1;
	mov.b32 	%f722, %r205;
	add.f32 	%f109, %f721, %f722;
	@%p85 bra 	$L__BB0_118;
	shr.u32 	%r206, %r301, 3;
	and.b32  	%r207, %r206, 124;
	mov.u32 	%r208, _ZZN36_GLOBAL__N__749026d8_4_k_cu_94ef2f9b18softmax_fwd_kernelILi256EEEvPKfS2_PfiifbiE12warp_buf_sum;
	add.s32 	%r209, %r208, %r207;
	st.shared.f32 	[%r209], %f109;
$L__BB0_118:
	setp.gt.u32 	%p91, %r301, 31;
	bar.sync 	0;
	mov.f32 	%f936, 0f00000000;
	@%p91 bra 	$L__BB0_122;
	setp.gt.u32 	%p92, %r301, 7;
	mov.f32 	%f935, 0f00000000;
	@%p92 bra 	$L__BB0_121;
	shl.b32 	%r210, %r301, 2;
	mov.u32 	%r211, _ZZN36_GLOBAL__N__749026d8_4_k_cu_94ef2f9b18softmax_fwd_kernelILi256EEEvPKfS2_PfiifbiE12warp_buf_sum;
	add.s32 	%r212, %r211, %r210;
	ld.shared.f32 	%f935, [%r212];
$L__BB0_121:
	setp.eq.s32 	%p93, %r301, 0;
	mov.b32 	%r213, %f935;
	shfl.sync.down.b32	%r214|%p94, %r213, 16, 31, -1;
	mov.b32 	%f725, %r214;
	add.f32 	%f726, %f935, %f725;
	mov.b32 	%r215, %f726;
	shfl.sync.down.b32	%r216|%p95, %r215, 8, 31, -1;
	mov.b32 	%f727, %r216;
	add.f32 	%f728, %f726, %f727;
	mov.b32 	%r217, %f728;
	shfl.sync.down.b32	%r218|%p96, %r217, 4, 31, -1;
	mov.b32 	%f729, %r218;
	add.f32 	%f730, %f728, %f729;
	mov.b32 	%r219, %f730;
	shfl.sync.down.b32	%r220|%p97, %r219, 2, 31, -1;
	mov.b32 	%f731, %r220;
	add.f32 	%f732, %f730, %f731;
	mov.b32 	%r221, %f732;
	shfl.sync.down.b32	%r222|%p98, %r221, 1, 31, -1;
	mov.b32 	%f733, %r222;
	add.f32 	%f734, %f732, %f733;
	selp.f32 	%f936, %f734, 0f00000000, %p93;
$L__BB0_122:
	setp.ne.s32 	%p99, %r301, 0;
	bar.sync 	0;
	@%p99 bra 	$L__BB0_124;
	st.shared.f32 	[_ZZN36_GLOBAL__N__749026d8_4_k_cu_94ef2f9b18softmax_fwd_kernelILi256EEEvPKfS2_PfiifbiE7s_denom], %f936;
$L__BB0_124:
	ld.param.s8 	%rs2, [_ZN36_GLOBAL__N__749026d8_4_k_cu_94ef2f9b18softmax_fwd_kernelILi256EEEvPKfS2_Pfiifbi_param_6];
	bar.sync 	0;
	ld.shared.f32 	%f114, [_ZZN36_GLOBAL__N__749026d8_4_k_cu_94ef2f9b18softmax_fwd_kernelILi256EEEvPKfS2_PfiifbiE7s_denom];
	setp.ne.s16 	%p100, %rs2, 0;
	@%p100 bra 	$L__BB0_132;
	setp.ge.s32 	%p124, %r301, %r125;
	@%p124 bra 	$L__BB0_139;
	not.b32 	%r254, %r301;
	add.s32 	%r109, %r125, %r254;
	and.b32  	%r255, %r109, 768;
	setp.eq.s32 	%p125, %r255, 768;
	@%p125 bra 	$L__BB0_129;
	shr.u32 	%r256, %r109, 8;
	add.s32 	%r257, %r256, 1;
	and.b32  	%r258, %r257, 3;
	shl.b64 	%rd177, %rd4, 2;
	mul.wide.u32 	%rd178, %r301, 4;
	add.s64 	%rd179, %rd177, %rd178;
	add.s64 	%rd203, %rd2, %rd179;
	neg.s32 	%r300, %r258;
	shl.b32 	%r259, %r257, 8;
	and.b32  	%r260, %r259, 768;
	add.s32 	%r301, %r301, %r260;
$L__BB0_128:
	.pragma "nounroll";
	ld.global.f32 	%f870, [%rd203];
	div.rn.f32 	%f871, %f870, %f114;
	st.global.f32 	[%rd203], %f871;
	add.s64 	%rd203, %rd203, 1024;
	add.s32 	%r300, %r300, 1;
	setp.ne.s32 	%p126, %r300, 0;
	@%p126 bra 	$L__BB0_128;
$L__BB0_129:
	setp.lt.u32 	%p127, %r109, 768;
	@%p127 bra 	$L__BB0_139;
	shl.b64 	%rd180, %rd4, 2;
	mul.wide.u32 	%rd181, %r301, 4;
	add.s64 	%rd182, %rd180, %rd181;
	add.s64 	%rd183, %rd182, %rd2;
	add.s64 	%rd204, %rd183, 2048;
$L__BB0_131:
	ld.global.f32 	%f872, [%rd204+-2048];
	div.rn.f32 	%f873, %f872, %f114;
	st.global.f32 	[%rd204+-2048], %f873;
	ld.global.f32 	%f874, [%rd204+-1024];
	div.rn.f32 	%f875, %f874, %f114;
	st.global.f32 	[%rd204+-1024], %f875;
	ld.global.f32 	%f876, [%rd204];
	div.rn.f32 	%f877, %f876, %f114;
	st.global.f32 	[%rd204], %f877;
	ld.global.f32 	%f878, [%rd204+1024];
	div.rn.f32 	%f879, %f878, %f114;
	st.global.f32 	[%rd204+1024], %f879;
	add.s32 	%r301, %r301, 1024;
	add.s64 	%rd204, %rd204, 4096;
	setp.lt.s32 	%p128, %r301, %r125;
	@%p128 bra 	$L__BB0_131;
	bra.uni 	$L__BB0_139;
$L__BB0_132:
	setp.ge.s32 	%p101, %r301, %r125;
	setp.lt.f32 	%p102, %f114, 0f00800000;
	mul.f32 	%f735, %f114, 0f4B000000;
	selp.f32 	%f736, %f735, %f114, %p102;
	selp.f32 	%f737, 0fC1B80000, 0f00000000, %p102;
	mov.b32 	%r223, %f736;
	add.s32 	%r224, %r223, -1059760811;
	and.b32  	%r225, %r224, -8388608;
	sub.s32 	%r226, %r223, %r225;
	mov.b32 	%f738, %r226;
	cvt.rn.f32.s32 	%f739, %r225;
	fma.rn.f32 	%f740, %f739, 0f34000000, %f737;
	add.f32 	%f741, %f738, 0fBF800000;
	fma.rn.f32 	%f742, %f741, 0fBE055027, 0f3E1039F6;
	fma.rn.f32 	%f743, %f742, %f741, 0fBDF8CDCC;
	fma.rn.f32 	%f744, %f743, %f741, 0f3E0F2955;
	fma.rn.f32 	%f745, %f744, %f741, 0fBE2AD8B9;
	fma.rn.f32 	%f746, %f745, %f741, 0f3E4CED0B;
	fma.rn.f32 	%f747, %f746, %f741, 0fBE7FFF22;
	fma.rn.f32 	%f748, %f747, %f741, 0f3EAAAA78;
	fma.rn.f32 	%f749, %f748, %f741, 0fBF000000;
	mul.f32 	%f750, %f741, %f749;
	fma.rn.f32 	%f751, %f750, %f741, %f741;
	fma.rn.f32 	%f752, %f740, 0f3F317218, %f751;
	setp.gt.u32 	%p103, %r223, 2139095039;
	fma.rn.f32 	%f753, %f736, 0f7F800000, 0f7F800000;
	selp.f32 	%f754, %f753, %f752, %p103;
	setp.eq.f32 	%p104, %f736, 0f00000000;
	selp.f32 	%f115, 0fFF800000, %f754, %p104;
	@%p101 bra 	$L__BB0_139;
	not.b32 	%r227, %r301;
	add.s32 	%r117, %r125, %r227;
	and.b32  	%r228, %r117, 768;
	setp.eq.s32 	%p105, %r228, 768;
	@%p105 bra 	$L__BB0_136;
	shr.u32 	%r229, %r117, 8;
	add.s32 	%r230, %r229, 1;
	and.b32  	%r231, %r230, 3;
	shl.b64 	%rd170, %rd4, 2;
	mul.wide.u32 	%rd171, %r301, 4;
	add.s64 	%rd172, %rd170, %rd171;
	add.s64 	%rd205, %rd2, %rd172;
	neg.s32 	%r303, %r231;
	shl.b32 	%r232, %r230, 8;
	and.b32  	%r233, %r232, 768;
	add.s32 	%r301, %r301, %r233;
$L__BB0_135:
	.pragma "nounroll";
	ld.global.f32 	%f755, [%rd205];
	setp.lt.f32 	%p106, %f755, 0f00800000;
	mul.f32 	%f756, %f755, 0f4B000000;
	selp.f32 	%f757, %f756, %f755, %p106;
	selp.f32 	%f758, 0fC1B80000, 0f00000000, %p106;
	mov.b32 	%r234, %f757;
	add.s32 	%r235, %r234, -1059760811;
	and.b32  	%r236, %r235, -8388608;
	sub.s32 	%r237, %r234, %r236;
	mov.b32 	%f759, %r237;
	cvt.rn.f32.s32 	%f760, %r236;
	fma.rn.f32 	%f761, %f760, 0f34000000, %f758;
	add.f32 	%f762, %f759, 0fBF800000;
	fma.rn.f32 	%f763, %f762, 0fBE055027, 0f3E1039F6;
	fma.rn.f32 	%f764, %f763, %f762, 0fBDF8CDCC;
	fma.rn.f32 	%f765, %f764, %f762, 0f3E0F2955;
	fma.rn.f32 	%f766, %f765, %f762, 0fBE2AD8B9;
	fma.rn.f32 	%f767, %f766, %f762, 0f3E4CED0B;
	fma.rn.f32 	%f768, %f767, %f762, 0fBE7FFF22;
	fma.rn.f32 	%f769, %f768, %f762, 0f3EAAAA78;
	fma.rn.f32 	%f770, %f769, %f762, 0fBF000000;
	mul.f32 	%f771, %f762, %f770;
	fma.rn.f32 	%f772, %f771, %f762, %f762;
	fma.rn.f32 	%f773, %f761, 0f3F317218, %f772;
	setp.gt.u32 	%p107, %r234, 2139095039;
	fma.rn.f32 	%f774, %f757, 0f7F800000, 0f7F800000;
	selp.f32 	%f775, %f774, %f773, %p107;
	setp.eq.f32 	%p108, %f757, 0f00000000;
	selp.f32 	%f776, 0fFF800000, %f775, %p108;
	sub.f32 	%f777, %f776, %f115;
	st.global.f32 	[%rd205], %f777;
	add.s64 	%rd205, %rd205, 1024;
	add.s32 	%r303, %r303, 1;
	setp.ne.s32 	%p109, %r303, 0;
	@%p109 bra 	$L__BB0_135;
$L__BB0_136:
	setp.lt.u32 	%p110, %r117, 768;
	@%p110 bra 	$L__BB0_139;
	shl.b64 	%rd173, %rd4, 2;
	mul.wide.u32 	%rd174, %r301, 4;
	add.s64 	%rd175, %rd173, %rd174;
	add.s64 	%rd176, %rd175, %rd2;
	add.s64 	%rd206, %rd176, 2048;
$L__BB0_138:
	ld.global.f32 	%f778, [%rd206+-2048];
	setp.lt.f32 	%p111, %f778, 0f00800000;
	mul.f32 	%f779, %f778, 0f4B000000;
	selp.f32 	%f780, %f779, %f778, %p111;
	selp.f32 	%f781, 0fC1B80000, 0f00000000, %p111;
	mov.b32 	%r238, %f780;
	add.s32 	%r239, %r238, -1059760811;
	and.b32  	%r240, %r239, -8388608;
	sub.s32 	%r241, %r238, %r240;
	mov.b32 	%f782, %r241;
	cvt.rn.f32.s32 	%f783, %r240;
	fma.rn.f32 	%f784, %f783, 0f34000000, %f781;
	add.f32 	%f785, %f782, 0fBF800000;
	fma.rn.f32 	%f786, %f785, 0fBE055027, 0f3E1039F6;
	fma.rn.f32 	%f787, %f786, %f785, 0fBDF8CDCC;
	fma.rn.f32 	%f788, %f787, %f785, 0f3E0F2955;
	fma.rn.f32 	%f789, %f788, %f785, 0fBE2AD8B9;
	fma.rn.f32 	%f790, %f789, %f785, 0f3E4CED0B;
	fma.rn.f32 	%f791, %f790, %f785, 0fBE7FFF22;
	fma.rn.f32 	%f792, %f791, %f785, 0f3EAAAA78;
	fma.rn.f32 	%f793, %f792, %f785, 0fBF000000;
	mul.f32 	%f794, %f785, %f793;
	fma.rn.f32 	%f795, %f794, %f785, %f785;
	fma.rn.f32 	%f796, %f784, 0f3F317218, %f795;
	setp.gt.u32 	%p112, %r238, 2139095039;
	fma.rn.f32 	%f797, %f780, 0f7F800000, 0f7F800000;
	selp.f32 	%f798, %f797, %f796, %p112;
	setp.eq.f32 	%p113, %f780, 0f00000000;
	selp.f32 	%f799, 0fFF800000, %f798, %p113;
	sub.f32 	%f800, %f799, %f115;
	st.global.f32 	[%rd206+-2048], %f800;
	ld.global.f32 	%f801, [%rd206+-1024];
	setp.lt.f32 	%p114, %f801, 0f00800000;
	mul.f32 	%f802, %f801, 0f4B000000;
	selp.f32 	%f803, %f802, %f801, %p114;
	selp.f32 	%f804, 0fC1B80000, 0f00000000, %p114;
	mov.b32 	%r242, %f803;
	add.s32 	%r243, %r242, -1059760811;
	and.b32  	%r244, %r243, -8388608;
	sub.s32 	%r245, %r242, %r244;
	mov.b32 	%f805, %r245;
	cvt.rn.f32.s32 	%f806, %r244;
	fma.rn.f32 	%f807, %f806, 0f34000000, %f804;
	add.f32 	%f808, %f805, 0fBF800000;
	fma.rn.f32 	%f809, %f808, 0fBE055027, 0f3E1039F6;
	fma.rn.f32 	%f810, %f809, %f808, 0fBDF8CDCC;
	fma.rn.f32 	%f811, %f810, %f808, 0f3E0F2955;
	fma.rn.f32 	%f812, %f811, %f808, 0fBE2AD8B9;
	fma.rn.f32 	%f813, %f812, %f808, 0f3E4CED0B;
	fma.rn.f32 	%f814, %f813, %f808, 0fBE7FFF22;
	fma.rn.f32 	%f815, %f814, %f808, 0f3EAAAA78;
	fma.rn.f32 	%f816, %f815, %f808, 0fBF000000;
	mul.f32 	%f817, %f808, %f816;
	fma.rn.f32 	%f818, %f817, %f808, %f808;
	fma.rn.f32 	%f819, %f807, 0f3F317218, %f818;
	setp.gt.u32 	%p115, %r242, 2139095039;
	fma.rn.f32 	%f820, %f803, 0f7F800000, 0f7F800000;
	selp.f32 	%f821, %f820, %f819, %p115;
	setp.eq.f32 	%p116, %f803, 0f00000000;
	selp.f32 	%f822, 0fFF800000, %f821, %p116;
	sub.f32 	%f823, %f822, %f115;
	st.global.f32 	[%rd206+-1024], %f823;
	ld.global.f32 	%f824, [%rd206];
	setp.lt.f32 	%p117, %f824, 0f00800000;
	mul.f32 	%f825, %f824, 0f4B000000;
	selp.f32 	%f826, %f825, %f824, %p117;
	selp.f32 	%f827, 0fC1B80000, 0f00000000, %p117;
	mov.b32 	%r246, %f826;
	add.s32 	%r247, %r246, -1059760811;
	and.b32  	%r248, %r247, -8388608;
	sub.s32 	%r249, %r246, %r248;
	mov.b32 	%f828, %r249;
	cvt.rn.f32.s32 	%f829, %r248;
	fma.rn.f32 	%f830, %f829, 0f34000000, %f827;
	add.f32 	%f831, %f828, 0fBF800000;
	fma.rn.f32 	%f832, %f831, 0fBE055027, 0f3E1039F6;
	fma.rn.f32 	%f833, %f832, %f831, 0fBDF8CDCC;
	fma.rn.f32 	%f834, %f833, %f831, 0f3E0F2955;
	fma.rn.f32 	%f835, %f834, %f831, 0fBE2AD8B9;
	fma.rn.f32 	%f836, %f835, %f831, 0f3E4CED0B;
	fma.rn.f32 	%f837, %f836, %f831, 0fBE7FFF22;
	fma.rn.f32 	%f838, %f837, %f831, 0f3EAAAA78;
	fma.rn.f32 	%f839, %f838, %f831, 0fBF000000;
	mul.f32 	%f840, %f831, %f839;
	fma.rn.f32 	%f841, %f840, %f831, %f831;
	fma.rn.f32 	%f842, %f830, 0f3F317218, %f841;
	setp.gt.u32 	%p118, %r246, 2139095039;
	fma.rn.f32 	%f843, %f826, 0f7F800000, 0f7F800000;
	selp.f32 	%f844, %f843, %f842, %p118;
	setp.eq.f32 	%p119, %f826, 0f00000000;
	selp.f32 	%f845, 0fFF800000, %f844, %p119;
	sub.f32 	%f846, %f845, %f115;
	st.global.f32 	[%rd206], %f846;
	ld.global.f32 	%f847, [%rd206+1024];
	setp.lt.f32 	%p120, %f847, 0f00800000;
	mul.f32 	%f848, %f847, 0f4B000000;
	selp.f32 	%f849, %f848, %f847, %p120;
	selp.f32 	%f850, 0fC1B80000, 0f00000000, %p120;
	mov.b32 	%r250, %f849;
	add.s32 	%r251, %r250, -1059760811;
	and.b32  	%r252, %r251, -8388608;
	sub.s32 	%r253, %r250, %r252;
	mov.b32 	%f851, %r253;
	cvt.rn.f32.s32 	%f852, %r252;
	fma.rn.f32 	%f853, %f852, 0f34000000, %f850;
	add.f32 	%f854, %f851, 0fBF800000;
	fma.rn.f32 	%f855, %f854, 0fBE055027, 0f3E1039F6;
	fma.rn.f32 	%f856, %f855, %f854, 0fBDF8CDCC;
	fma.rn.f32 	%f857, %f856, %f854, 0f3E0F2955;
	fma.rn.f32 	%f858, %f857, %f854, 0fBE2AD8B9;
	fma.rn.f32 	%f859, %f858, %f854, 0f3E4CED0B;
	fma.rn.f32 	%f860, %f859, %f854, 0fBE7FFF22;
	fma.rn.f32 	%f861, %f860, %f854, 0f3EAAAA78;
	fma.rn.f32 	%f862, %f861, %f854, 0fBF000000;
	mul.f32 	%f863, %f854, %f862;
	fma.rn.f32 	%f864, %f863, %f854, %f854;
	fma.rn.f32 	%f865, %f853, 0f3F317218, %f864;
	setp.gt.u32 	%p121, %r250, 2139095039;
	fma.rn.f32 	%f866, %f849, 0f7F800000, 0f7F800000;
	selp.f32 	%f867, %f866, %f865, %p121;
	setp.eq.f32 	%p122, %f849, 0f00000000;
	selp.f32 	%f868, 0fFF800000, %f867, %p122;
	sub.f32 	%f869, %f868, %f115;
	st.global.f32 	[%rd206+1024], %f869;
	add.s32 	%r301, %r301, 1024;
	add.s64 	%rd206, %rd206, 4096;
	setp.lt.s32 	%p123, %r301, %r125;
	@%p123 bra 	$L__BB0_138;
$L__BB0_139:
	ret;

}
.entry _ZN36_GLOBAL__N__749026d8_4_k_cu_94ef2f9b18softmax_bwd_kernelILi256EEEvPKfS2_Pfiifb(
	.param .u64 .ptr .align 1 _ZN36_GLOBAL__N__749026d8_4_k_cu_94ef2f9b18softmax_bwd_kernelILi256EEEvPKfS2_Pfiifb_param_0,
	.param .u64 .ptr .align 1 _ZN36_GLOBAL__N__749026d8_4_k_cu_94ef2f9b18softmax_bwd_kernelILi256EEEvPKfS2_Pfiifb_param_1,
	.param .u64 .ptr .align 1 _ZN36_GLOBAL__N__749026d8_4_k_cu_94ef2f9b18softmax_bwd_kernelILi256EEEvPKfS2_Pfiifb_param_2,
	.param .u32 _ZN36_GLOBAL__N__749026d8_4_k_cu_94ef2f9b18softmax_bwd_kernelILi256EEEvPKfS2_Pfiifb_param_3,
	.param .u32 _ZN36_GLOBAL__N__749026d8_4_k_cu_94ef2f9b18softmax_bwd_kernelILi256EEEvPKfS2_Pfiifb_param_4,
	.param .f32 _ZN36_GLOBAL__N__749026d8_4_k_cu_94ef2f9b18softmax_bwd_kernelILi256EEEvPKfS2_Pfiifb_param_5,
	.param .u8 _ZN36_GLOBAL__N__749026d8_4_k_cu_94ef2f9b18softmax_bwd_kernelILi256EEEvPKfS2_Pfiifb_param_6
)
{
	.reg .pred 	%p<61>;
	.reg .b16 	%rs<2>;
	.reg .b32 	%r<151>;
	.reg .b32 	%f<313>;
	.reg .b64 	%rd<122>;
	// demoted variable
	.shared .align 4 .b8 _ZZN36_GLOBAL__N__749026d8_4_k_cu_94ef2f9b18softmax_bwd_kernelILi256EEEvPKfS2_PfiifbE8warp_buf[32];
	// demoted variable
	.shared .align 4 .f32 _ZZN36_GLOBAL__N__749026d8_4_k_cu_94ef2f9b18softmax_bwd_kernelILi256EEEvPKfS2_PfiifbE5s_dot;
	// demoted variable
	.shared .align 4 .b8 _ZZN36_GLOBAL__N__749026d8_4_k_cu_94ef2f9b18softmax_bwd_kernelILi256EEEvPKfS2_PfiifbE8warp_buf_0[32];
	// demoted variable
	.shared .align 4 .f32 _ZZN36_GLOBAL__N__749026d8_4_k_cu_94ef2f9b18softmax_bwd_kernelILi256EEEvPKfS2_PfiifbE8s_sum_dy;
	ld.param.u64 	%rd61, [_ZN36_GLOBAL__N__749026d8_4_k_cu_94ef2f9b18softmax_bwd_kernelILi256EEEvPKfS2_Pfiifb_param_0];
	ld.param.u64 	%rd62, [_ZN36_GLOBAL__N__749026d8_4_k_cu_94ef2f9b18softmax_bwd_kernelILi256EEEvPKfS2_Pfiifb_param_1];
	ld.param.u64 	%rd63, [_ZN36_GLOBAL__N__749026d8_4_k_cu_94ef2f9b18softmax_bwd_kernelILi256EEEvPKfS2_Pfiifb_param_2];
	ld.param.u32 	%r56, [_ZN36_GLOBAL__N__749026d8_4_k_cu_94ef2f9b18softmax_bwd_kernelILi256EEEvPKfS2_Pfiifb_param_3];
	ld.param.u32 	%r55, [_ZN36_GLOBAL__N__749026d8_4_k_cu_94ef2f9b18softmax_bwd_kernelILi256EEEvPKfS2_Pfiifb_param_4];
	ld.param.f32 	%f39, [_ZN36_GLOBAL__N__749026d8_4_k_cu_94ef2f9b18softmax_bwd_kernelILi256EEEvPKfS2_Pfiifb_param_5];
	ld.param.s8 	%rs1, [_ZN36_GLOBAL__N__749026d8_4_k_cu_94ef2f9b18softmax_bwd_kernelILi256EEEvPKfS2_Pfiifb_param_6];
	mov.u32 	%r1, %ctaid.x;
	setp.ge.s32 	%p1, %r1, %r56;
	@%p1 bra 	$L__BB1_58;
	cvta.to.global.u64 	%rd1, %rd61;
	cvta.to.global.u64 	%rd2, %rd62;
	cvta.to.global.u64 	%rd3, %rd63;
	mul.lo.s32 	%r2, %r55, %r1;
	cvt.s64.s32 	%rd4, %r2;
	mul.wide.s32 	%rd64, %r2, 4;
	add.s64 	%rd5, %rd2, %rd64;
	setp.ne.s16 	%p2, %rs1, 0;
	@%p2 bra 	$L__BB1_30;
	mov.u32 	%r141, %tid.x;
	setp.ge.s32 	%p32, %r141, %r55;
	mov.f32 	%f299, 0f00000000;
	@%p32 bra 	$L__BB1_15;
	not.b32 	%r95, %r141;
	add.s32 	%r96, %r55, %r95;
	shr.u32 	%r97, %r96, 8;
	add.s32 	%r4, %r97, 1;
	and.b32  	%r5, %r4, 15;
	setp.lt.u32 	%p33, %r96, 3840;
	mov.f32 	%f299, 0f00000000;
	mov.u32 	%r138, %r141;
	@%p33 bra 	$L__BB1_6;
	and.b32  	%r98, %r4, 33554416;
	neg.s32 	%r137, %r98;
	mul.wide.u32 	%rd84, %r141, 4;
	add.s64 	%rd85, %rd64, %rd84;
	add.s64 	%rd86, %rd85, 8192;
	add.s64 	%rd107, %rd2, %rd86;
	add.s64 	%rd106, %rd1, %rd86;
	mov.f32 	%f299, 0f00000000;
	mov.u32 	%r138, %r141;
$L__BB1_5:
	.pragma "nounroll";
	ld.global.nc.f32 	%f160, [%rd107+-8192];
	ld.global.nc.f32 	%f161, [%rd106+-8192];
	fma.rn.f32 	%f162, %f160, %f161, %f299;
	ld.global.nc.f32 	%f163, [%rd107+-7168];
	ld.global.nc.f32 	%f164, [%rd106+-7168];
	fma.rn.f32 	%f165, %f163, %f164, %f162;
	ld.global.nc.f32 	%f166, [%rd107+-6144];
	ld.global.nc.f32 	%f167, [%rd106+-6144];
	fma.rn.f32 	%f168, %f166, %f167, %f165;
	ld.global.nc.f32 	%f169, [%rd107+-5120];
	ld.global.nc.f32 	%f170, [%rd106+-5120];
	fma.rn.f32 	%f171, %f169, %f170, %f168;
	ld.global.nc.f32 	%f172, [%rd107+-4096];
	ld.global.nc.f32 	%f173, [%rd106+-4096];
	fma.rn.f32 	%f174, %f172, %f173, %f171;
	ld.global.nc.f32 	%f175, [%rd107+-3072];
	ld.global.nc.f32 	%f176, [%rd106+-3072];
	fma.rn.f32 	%f177, %f175, %f176, %f174;
	ld.global.nc.f32 	%f178, [%rd107+-2048];
	ld.global.nc.f32 	%f179, [%rd106+-2048];
	fma.rn.f32 	%f180, %f178, %f179, %f177;
	ld.global.nc.f32 	%f181, [%rd107+-1024];
	ld.global.nc.f32 	%f182, [%rd106+-1024];
	fma.rn.f32 	%f183, %f181, %f182, %f180;
	ld.global.nc.f32 	%f184, [%rd107];
	ld.global.nc.f32 	%f185, [%rd106];
	fma.rn.f32 	%f186, %f184, %f185, %f183;
	ld.global.nc.f32 	%f187, [%rd107+1024];
	ld.global.nc.f32 	%f188, [%rd106+1024];
	fma.rn.f32 	%f189, %f187, %f188, %f186;
	ld.global.nc.f32 	%f190, [%rd107+2048];
	ld.global.nc.f32 	%f191, [%rd106+2048];
	fma.rn.f32 	%f192, %f190, %f191, %f189;
	ld.global.nc.f32 	%f193, [%rd107+3072];
	ld.global.nc.f32 	%f194, [%rd106+3072];
	fma.rn.f32 	%f195, %f193, %f194, %f192;
	ld.global.nc.f32 	%f196, [%rd107+4096];
	ld.global.nc.f32 	%f197, [%rd106+4096];
	fma.rn.f32 	%f198, %f196, %f197, %f195;
	ld.global.nc.f32 	%f199, [%rd107+5120];
	ld.global.nc.f32 	%f200, [%rd106+5120];
	fma.rn.f32 	%f201, %f199, %f200, %f198;
	ld.global.nc.f32 	%f202, [%rd107+6144];
	ld.global.nc.f32 	%f203, [%rd106+6144];
	fma.rn.f32 	%f204, %f202, %f203, %f201;
	ld.global.nc.f32 	%f205, [%rd107+7168];
	ld.global.nc.f32 	%f206, [%rd106+7168];
	fma.rn.f32 	%f299, %f205, %f206, %f204;
	add.s32 	%r138, %r138, 4096;
	add.s32 	%r137, %r137, 16;
	add.s64 	%rd107, %rd107, 16384;
	add.s64 	%rd106, %rd106, 16384;
	setp.eq.s32 	%p34, %r137, 0;
	@%p34 bra 	$L__BB1_6;
	bra.uni 	$L__BB1_5;
$L__BB1_6:
	setp.eq.s32 	%p35, %r5, 0;
	@%p35 bra 	$L__BB1_15;
	shl.b64 	%rd87, %rd4, 2;
	add.s64 	%rd8, %rd1, %rd87;
	and.b32  	%r8, %r4, 7;
	setp.lt.u32 	%p36, %r5, 8;
	@%p36 bra 	$L__BB1_9;
	mul.wide.u32 	%rd88, %r138, 4;
	add.s64 	%rd89, %rd5, %rd88;
	ld.global.nc.f32 	%f208, [%rd89];
	add.s64 	%rd90, %rd8, %rd88;
	ld.global.nc.f32 	%f209, [%rd90];
	fma.rn.f32 	%f210, %f208, %f209, %f299;
	ld.global.nc.f32 	%f211, [%rd89+1024];
	ld.global.nc.f32 	%f212, [%rd90+1024];
	fma.rn.f32 	%f213, %f211, %f212, %f210;
	ld.global.nc.f32 	%f214, [%rd89+2048];
	ld.global.nc.f32 	%f215, [%rd90+2048];
	fma.rn.f32 	%f216, %f214, %f215, %f213;
	ld.global.nc.f32 	%f217, [%rd89+3072];
	ld.global.nc.f32 	%f218, [%rd90+3072];
	fma.rn.f32 	%f219, %f217, %f218, %f216;
	ld.global.nc.f32 	%f220, [%rd89+4096];
	ld.global.nc.f32 	%f221, [%rd90+4096];
	fma.rn.f32 	%f222, %f220, %f221, %f219;
	ld.global.nc.f32 	%f223, [%rd89+5120];
	ld.global.nc.f32 	%f224, [%rd90+5120];
	fma.rn.f32 	%f225, %f223, %f224, %f222;
	ld.global.nc.f32 	%f226, [%rd89+6144];
	ld.global.nc.f32 	%f227, [%rd90+6144];
	fma.rn.f32 	%f228, %f226, %f227, %f225;
	ld.global.nc.f32 	%f229, [%rd89+7168];
	ld.global.nc.f32 	%f230, [%rd90+7168];
	fma.rn.f32 	%f299, %f229, %f230, %f228;
	add.s32 	%r138, %r138, 2048;
$L__BB1_9:
	setp.eq.s32 	%p37, %r8, 0;
	@%p37 bra 	$L__BB1_15;
	and.b32  	%r11, %r4, 3;
	setp.lt.u32 	%p38, %r8, 4;
	@%p38 bra 	$L__BB1_12;
	mul.wide.u32 	%rd91, %r138, 4;
	add.s64 	%rd92, %rd5, %rd91;
	ld.global.nc.f32 	%f232, [%rd92];
	add.s64 	%rd93, %rd8, %rd91;
	ld.global.nc.f32 	%f233, [%rd93];
	fma.rn.f32 	%f234, %f232, %f233, %f299;
	ld.global.nc.f32 	%f235, [%rd92+1024];
	ld.global.nc.f32 	%f236, [%rd93+1024];
	fma.rn.f32 	%f237, %f235, %f236, %f234;
	ld.global.nc.f32 	%f238, [%rd92+2048];
	ld.global.nc.f32 	%f239, [%rd93+2048];
	fma.rn.f32 	%f240, %f238, %f239, %f237;
	ld.global.nc.f32 	%f241, [%rd92+3072];
	ld.global.nc.f32 	%f242, [%rd93+3072];
	fma.rn.f32 	%f299, %f241, %f242, %f240;
	add.s32 	%r138, %r138, 1024;
$L__BB1_12:
	setp.eq.s32 	%p39, %r11, 0;
	@%p39 bra 	$L__BB1_15;
	mul.wide.u32 	%rd95, %r138, 4;
	add.s64 	%rd96, %rd64, %rd95;
	add.s64 	%rd105, %rd1, %rd96;
	add.s64 	%rd104, %rd2, %rd96;
	neg.s32 	%r136, %r11;
$L__BB1_14:
	.pragma "nounroll";
	ld.global.nc.f32 	%f243, [%rd104];
	ld.global.nc.f32 	%f244, [%rd105];
	fma.rn.f32 	%f299, %f243, %f244, %f299;
	add.s64 	%rd105, %rd105, 1024;
	add.s64 	%rd104, %rd104, 1024;
	add.s32 	%r136, %r136, 1;
	setp.eq.s32 	%p40, %r136, 0;
	@%p40 bra 	$L__BB1_15;
	bra.uni 	$L__BB1_14;
$L__BB1_15:
	mov.b32 	%r99, %f299;
	shfl.sync.down.b32	%r100|%p41, %r99, 16, 31, -1;
	mov.b32 	%f245, %r100;
	add.f32 	%f246, %f299, %f245;
	mov.b32 	%r101, %f246;
	shfl.sync.down.b32	%r102|%p42, %r101, 8, 31, -1;
	mov.b32 	%f247, %r102;
	add.f32 	%f248, %f246, %f247;
	mov.b32 	%r103, %f248;
	shfl.sync.down.b32	%r104|%p43, %r103, 4, 31, -1;
	mov.b32 	%f249, %r104;
	add.f32 	%f250, %f248, %f249;
	mov.b32 	%r105, %f250;
	shfl.sync.down.b32	%r106|%p44, %r105, 2, 31, -1;
	mov.b32 	%f251, %r106;
	add.f32 	%f252, %f250, %f251;
	mov.b32 	%r107, %f252;
	shfl.sync.down.b32	%r108|%p45, %r107, 1, 31, -1;
	mov.b32 	%f253, %r108;
	add.f32 	%f14, %f252, %f253;
	and.b32  	%r109, %r141, 31;
	setp.ne.s32 	%p46, %r109, 0;
	@%p46 bra 	$L__BB1_17;
	shr.u32 	%r110, %r141, 3;
	mov.u32 	%r111, _ZZN36_GLOBAL__N__749026d8_4_k_cu_94ef2f9b18softmax_bwd_kernelILi256EEEvPKfS2_PfiifbE8warp_buf;
	add.s32 	%r112, %r111, %r110;
	st.shared.f32 	[%r112], %f14;
$L__BB1_17:
	bar.sync 	0;
	setp.gt.u32 	%p47, %r141, 31;
	mov.f32 	%f301, 0f00000000;
	@%p47 bra 	$L__BB1_21;
	setp.gt.u32 	%p48, %r141, 7;
	mov.f32 	%f300, 0f00000000;
	@%p48 bra 	$L__BB1_20;
	shl.b32 	%r113, %r141, 2;
	mov.u32 	%r114, _ZZN36_GLOBAL__N__749026d8_4_k_cu_94ef2f9b18softmax_bwd_kernelILi256EEEvPKfS2_PfiifbE8warp_buf;
	add.s32 	%r115, %r114, %r113;
	ld.shared.f32 	%f300, [%r115];
$L__BB1_20:
	mov.b32 	%r116, %f300;
	shfl.sync.down.b32	%r117|%p49, %r116, 16, 31, -1;
	mov.b32 	%f256, %r117;
	add.f32 	%f257, %f300, %f256;
	mov.b32 	%r118, %f257;
	shfl.sync.down.b32	%r119|%p50, %r118, 8, 31, -1;
	mov.b32 	%f258, %r119;
	add.f32 	%f259, %f257, %f258;
	mov.b32 	%r120, %f259;
	shfl.sync.down.b32	%r121|%p51, %r120, 4, 31, -1;
	mov.b32 	%f260, %r121;
	add.f32 	%f261, %f259, %f260;
	mov.b32 	%r122, %f261;
	shfl.sync.down.b32	%r123|%p52, %r122, 2, 31, -1;
	mov.b32 	%f262, %r123;
	add.f32 	%f263, %f261, %f262;
	mov.b32 	%r124, %f263;
	shfl.sync.down.b32	%r125|%p53, %r124, 1, 31, -1;
	mov.b32 	%f264, %r125;
	add.f32 	%f265, %f263, %f264;
	setp.eq.s32 	%p54, %r141, 0;
	selp.f32 	%f301, %f265, 0f00000000, %p54;
$L__BB1_21:
	bar.sync 	0;
	setp.ne.s32 	%p55, %r141, 0;
	@%p55 bra 	$L__BB1_23;
	st.shared.f32 	[_ZZN36_GLOBAL__N__749026d8_4_k_cu_94ef2f9b18softmax_bwd_kernelILi256EEEvPKfS2_PfiifbE5s_dot], %f301;
$L__BB1_23:
	setp.ge.s32 	%p56, %r141, %r55;
	bar.sync 	0;
	ld.shared.f32 	%f19, [_ZZN36_GLOBAL__N__749026d8_4_k_cu_94ef2f9b18softmax_bwd_kernelILi256EEEvPKfS2_PfiifbE5s_dot];
	@%p56 bra 	$L__BB1_58;
	not.b32 	%r126, %r141;
	add.s32 	%r21, %r55, %r126;
	and.b32  	%r127, %r21, 768;
	setp.eq.s32 	%p57, %r127, 768;
	@%p57 bra 	$L__BB1_27;
	shr.u32 	%r128, %r21, 8;
	add.s32 	%r129, %r128, 1;
	and.b32  	%r130, %r129, 3;
	mul.wide.u32 	%rd98, %r141, 4;
	add.s64 	%rd99, %rd64, %rd98;
	add.s64 	%rd110, %rd3, %rd99;
	add.s64 	%rd109, %rd1, %rd99;
	add.s64 	%rd108, %rd2, %rd99;
	neg.s32 	%r139, %r130;
	shl.b32 	%r131, %r129, 8;
	and.b32  	%r132, %r131, 768;
	add.s32 	%r141, %r141, %r132;
$L__BB1_26:
	.pragma "nounroll";
	ld.global.nc.f32 	%f266, [%rd108];
	sub.f32 	%f267, %f266, %f19;
	ld.global.nc.f32 	%f268, [%rd109];
	mul.f32 	%f269, %f267, %f268;
	mul.f32 	%f270, %f39, %f269;
	st.global.f32 	[%rd110], %f270;
	add.s64 	%rd110, %rd110, 1024;
	add.s64 	%rd109, %rd109, 1024;
	add.s64 	%rd108, %rd108, 1024;
	add.s32 	%r139, %r139, 1;
	setp.ne.s32 	%p58, %r139, 0;
	@%p58 bra 	$L__BB1_26;
$L__BB1_27:
	setp.lt.u32 	%p59, %r21, 768;
	@%p59 bra 	$L__BB1_58;
	mul.wide.u32 	%rd101, %r141, 4;
	add.s64 	%rd102, %rd64, %rd101;
	add.s64 	%rd103, %rd102, 2048;
	add.s64 	%rd113, %rd2, %rd103;
	add.s64 	%rd112, %rd1, %rd103;
	add.s64 	%rd111, %rd3, %rd103;
$L__BB1_29:
	ld.global.nc.f32 	%f271, [%rd113+-2048];
	sub.f32 	%f272, %f271, %f19;
	ld.global.nc.f32 	%f273, [%rd112+-2048];
	mul.f32 	%f274, %f272, %f273;
	mul.f32 	%f275, %f39, %f274;
	st.global.f32 	[%rd111+-2048], %f275;
	ld.global.nc.f32 	%f276, [%rd113+-1024];
	sub.f32 	%f277, %f276, %f19;
	ld.global.nc.f32 	%f278, [%rd112+-1024];
	mul.f32 	%f279, %f277, %f278;
	mul.f32 	%f280, %f39, %f279;
	st.global.f32 	[%rd111+-1024], %f280;
	ld.global.nc.f32 	%f281, [%rd113];
	sub.f32 	%f282, %f281, %f19;
	ld.global.nc.f32 	%f283, [%rd112];
	mul.f32 	%f284, %f282, %f283;
	mul.f32 	%f285, %f39, %f284;
	st.global.f32 	[%rd111], %f285;
	ld.global.nc.f32 	%f286, [%rd113+1024];
	sub.f32 	%f287, %f286, %f19;
	ld.global.nc.f32 	%f288, [%rd112+1024];
	mul.f32 	%f289, %f287, %f288;
	mul.f32 	%f290, %f39, %f289;
	st.global.f32 	[%rd111+1024], %f290;
	add.s32 	%r141, %r141, 1024;
	add.s64 	%rd113, %rd113, 4096;
	add.s64 	%rd112, %rd112, 4096;
	add.s64 	%rd111, %rd111, 4096;
	setp.lt.s32 	%p60, %r141, %r55;
	@%p60 bra 	$L__BB1_29;
	bra.uni 	$L__BB1_58;
$L__BB1_30:
	mov.u32 	%r150, %tid.x;
	setp.ge.s32 	%p3, %r150, %r55;
	mov.f32 	%f310, 0f00000000;
	@%p3 bra 	$L__BB1_43;
	not.b32 	%r57, %r150;
	add.s32 	%r58, %r55, %r57;
	shr.u32 	%r59, %r58, 8;
	add.s32 	%r30, %r59, 1;
	and.b32  	%r31, %r30, 15;
	setp.lt.u32 	%p4, %r58, 3840;
	mov.f32 	%f310, 0f00000000;
	mov.u32 	%r147, %r150;
	@%p4 bra 	$L__BB1_34;
	and.b32  	%r60, %r30, 33554416;
	neg.s32 	%r146, %r60;
	mul.wide.u32 	%rd66, %r150, 4;
	add.s64 	%rd67, %rd64, %rd66;
	add.s64 	%rd68, %rd67, %rd2;
	add.s64 	%rd115, %rd68, 8192;
	mov.f32 	%f310, 0f00000000;
	mov.u32 	%r147, %r150;
$L__BB1_33:
	.pragma "nounroll";
	ld.global.nc.f32 	%f44, [%rd115+-8192];
	add.f32 	%f45, %f310, %f44;
	ld.global.nc.f32 	%f46, [%rd115+-7168];
	add.f32 	%f47, %f45, %f46;
	ld.global.nc.f32 	%f48, [%rd115+-6144];
	add.f32 	%f49, %f47, %f48;
	ld.global.nc.f32 	%f50, [%rd115+-5120];
	add.f32 	%f51, %f49, %f50;
	ld.global.nc.f32 	%f52, [%rd115+-4096];
	add.f32 	%f53, %f51, %f52;
	ld.global.nc.f32 	%f54, [%rd115+-3072];
	add.f32 	%f55, %f53, %f54;
	ld.global.nc.f32 	%f56, [%rd115+-2048];
	add.f32 	%f57, %f55, %f56;
	ld.global.nc.f32 	%f58, [%rd115+-1024];
	add.f32 	%f59, %f57, %f58;
	ld.global.nc.f32 	%f60, [%rd115];
	add.f32 	%f61, %f59, %f60;
	ld.global.nc.f32 	%f62, [%rd115+1024];
	add.f32 	%f63, %f61, %f62;
	ld.global.nc.f32 	%f64, [%rd115+2048];
	add.f32 	%f65, %f63, %f64;
	ld.global.nc.f32 	%f66, [%rd115+3072];
	add.f32 	%f67, %f65, %f66;
	ld.global.nc.f32 	%f68, [%rd115+4096];
	add.f32 	%f69, %f67, %f68;
	ld.global.nc.f32 	%f70, [%rd115+5120];
	add.f32 	%f71, %f69, %f70;
	ld.global.nc.f32 	%f72, [%rd115+6144];
	add.f32 	%f73, %f71, %f72;
	ld.global.nc.f32 	%f74, [%rd115+7168];
	add.f32 	%f310, %f73, %f74;
	add.s32 	%r147, %r147, 4096;
	add.s32 	%r146, %r146, 16;
	add.s64 	%rd115, %rd115, 16384;
	setp.eq.s32 	%p5, %r146, 0;
	@%p5 bra 	$L__BB1_34;
	bra.uni 	$L__BB1_33;
$L__BB1_34:
	setp.eq.s32 	%p6, %r31, 0;
	@%p6 bra 	$L__BB1_43;
	and.b32  	%r34, %r30, 7;
	setp.lt.u32 	%p7, %r31, 8;
	@%p7 bra 	$L__BB1_37;
	mul.wide.u32 	%rd69, %r147, 4;
	add.s64 	%rd70, %rd5, %rd69;
	ld.global.nc.f32 	%f76, [%rd70];
	add.f32 	%f77, %f310, %f76;
	ld.global.nc.f32 	%f78, [%rd70+1024];
	add.f32 	%f79, %f77, %f78;
	ld.global.nc.f32 	%f80, [%rd70+2048];
	add.f32 	%f81, %f79, %f80;
	ld.global.nc.f32 	%f82, [%rd70+3072];
	add.f32 	%f83, %f81, %f82;
	ld.global.nc.f32 	%f84, [%rd70+4096];
	add.f32 	%f85, %f83, %f84;
	ld.global.nc.f32 	%f86, [%rd70+5120];
	add.f32 	%f87, %f85, %f86;
	ld.global.nc.f32 	%f88, [%rd70+6144];
	add.f32 	%f89, %f87, %f88;
	ld.global.nc.f32 	%f90, [%rd70+7168];
	add.f32 	%f310, %f89, %f90;
	add.s32 	%r147, %r147, 2048;
$L__BB1_37:
	setp.eq.s32 	%p8, %r34, 0;
	@%p8 bra 	$L__BB1_43;
	and.b32  	%r37, %r30, 3;
	setp.lt.u32 	%p9, %r34, 4;
	@%p9 bra 	$L__BB1_40;
	mul.wide.u32 	%rd71, %r147, 4;
	add.s64 	%rd72, %rd5, %rd71;
	ld.global.nc.f32 	%f92, [%rd72];
	add.f32 	%f93, %f310, %f92;
	ld.global.nc.f32 	%f94, [%rd72+1024];
	add.f32 	%f95, %f93, %f94;
	ld.global.nc.f32 	%f96, [%rd72+2048];
	add.f32 	%f97, %f95, %f96;
	ld.global.nc.f32 	%f98, [%rd72+3072];
	add.f32 	%f310, %f97, %f98;
	add.s32 	%r147, %r147, 1024;
$L__BB1_40:
	setp.eq.s32 	%p10, %r37, 0;
	@%p10 bra 	$L__BB1_43;
	mul.wide.u32 	%rd74, %r147, 4;
	add.s64 	%rd75, %rd64, %rd74;
	add.s64 	%rd114, %rd2, %rd75;
	neg.s32 	%r145, %r37;
$L__BB1_42:
	.pragma "nounroll";
	ld.global.nc.f32 	%f99, [%rd114];
	add.f32 	%f310, %f310, %f99;
	add.s64 	%rd114, %rd114, 1024;
	add.s32 	%r145, %r145, 1;
	setp.eq.s32 	%p11, %r145, 0;
	@%p11 bra 	$L__BB1_43;
	bra.uni 	$L__BB1_42;
$L__BB1_43:
	mov.b32 	%r61, %f310;
	shfl.sync.down.b32	%r62|%p12, %r61, 16, 31, -1;
	mov.b32 	%f100, %r62;
	add.f32 	%f101, %f310, %f100;
	mov.b32 	%r63, %f101;
	shfl.sync.down.b32	%r64|%p13, %r63, 8, 31, -1;
	mov.b32 	%f102, %r64;
	add.f32 	%f103, %f101, %f102;
	mov.b32 	%r65, %f103;
	shfl.sync.down.b32	%r66|%p14, %r65, 4, 31, -1;
	mov.b32 	%f104, %r66;
	add.f32 	%f105, %f103, %f104;
	mov.b32 	%r67, %f105;
	shfl.sync.down.b32	%r68|%p15, %r67, 2, 31, -1;
	mov.b32 	%f106, %r68;
	add.f32 	%f107, %f105, %f106;
	mov.b32 	%r69, %f107;
	shfl.sync.down.b32	%r70|%p16, %r69, 1, 31, -1;
	mov.b32 	%f108, %r70;
	add.f32 	%f33, %f107, %f108;
	and.b32  	%r71, %r150, 31;
	setp.ne.s32 	%p17, %r71, 0;
	@%p17 bra 	$L__BB1_45;
	shr.u32 	%r72, %r150, 3;
	mov.u32 	%r73, _ZZN36_GLOBAL__N__749026d8_4_k_cu_94ef2f9b18softmax_bwd_kernelILi256EEEvPKfS2_PfiifbE8warp_buf_0;
	add.s32 	%r74, %r73, %r72;
	st.shared.f32 	[%r74], %f33;
$L__BB1_45:
	bar.sync 	0;
	setp.gt.u32 	%p18, %r150, 31;
	mov.f32 	%f312, 0f00000000;
	@%p18 bra 	$L__BB1_49;
	setp.gt.u32 	%p19, %r150, 7;
	mov.f32 	%f311, 0f00000000;
	@%p19 bra 	$L__BB1_48;
	shl.b32 	%r75, %r150, 2;
	mov.u32 	%r76, _ZZN36_GLOBAL__N__749026d8_4_k_cu_94ef2f9b18softmax_bwd_kernelILi256EEEvPKfS2_PfiifbE8warp_buf_0;
	add.s32 	%r77, %r76, %r75;
	ld.shared.f32 	%f311, [%r77];
$L__BB1_48:
	mov.b32 	%r78, %f311;
	shfl.sync.down.b32	%r79|%p20, %r78, 16, 31, -1;
	mov.b32 	%f111, %r79;
	add.f32 	%f112, %f311, %f111;
	mov.b32 	%r80, %f112;
	shfl.sync.down.b32	%r81|%p21, %r80, 8, 31, -1;
	mov.b32 	%f113, %r81;
	add.f32 	%f114, %f112, %f113;
	mov.b32 	%r82, %f114;
	shfl.sync.down.b32	%r83|%p22, %r82, 4, 31, -1;
	mov.b32 	%f115, %r83;
	add.f32 	%f116, %f114, %f115;
	mov.b32 	%r84, %f116;
	shfl.sync.down.b32	%r85|%p23, %r84, 2, 31, -1;
	mov.b32 	%f117, %r85;
	add.f32 	%f118, %f116, %f117;
	mov.b32 	%r86, %f118;
	shfl.sync.down.b32	%r87|%p24, %r86, 1, 31, -1;
	mov.b32 	%f119, %r87;
	add.f32 	%f120, %f118, %f119;
	setp.eq.s32 	%p25, %r150, 0;
	selp.f32 	%f312, %f120, 0f00000000, %p25;
$L__BB1_49:
	bar.sync 	0;
	setp.ne.s32 	%p26, %r150, 0;
	@%p26 bra 	$L__BB1_51;
	st.shared.f32 	[_ZZN36_GLOBAL__N__749026d8_4_k_cu_94ef2f9b18softmax_bwd_kernelILi256EEEvPKfS2_PfiifbE8s_sum_dy], %f312;
$L__BB1_51:
	setp.ge.s32 	%p27, %r150, %r55;
	bar.sync 	0;
	ld.shared.f32 	%f38, [_ZZN36_GLOBAL__N__749026d8_4_k_cu_94ef2f9b18softmax_bwd_kernelILi256EEEvPKfS2_PfiifbE8s_sum_dy];
	@%p27 bra 	$L__BB1_58;
	not.b32 	%r88, %r150;
	add.s32 	%r47, %r55, %r88;
	and.b32  	%r89, %r47, 768;
	setp.eq.s32 	%p28, %r89, 768;
	@%p28 bra 	$L__BB1_55;
	shr.u32 	%r90, %r47, 8;
	add.s32 	%r91, %r90, 1;
	and.b32  	%r92, %r91, 3;
	mul.wide.u32 	%rd77, %r150, 4;
	add.s64 	%rd78, %rd64, %rd77;
	add.s64 	%rd118, %rd3, %rd78;
	add.s64 	%rd117, %rd2, %rd78;
	add.s64 	%rd116, %rd1, %rd78;
	neg.s32 	%r148, %r92;
	shl.b32 	%r93, %r91, 8;
	and.b32  	%r94, %r93, 768;
	add.s32 	%r150, %r150, %r94;
$L__BB1_54:
	.pragma "nounroll";
	ld.global.nc.f32 	%f121, [%rd116];
	mul.f32 	%f122, %f121, 0f3FB8AA3B;
	ex2.approx.f32 	%f123, %f122;
	ld.global.nc.f32 	%f124, [%rd117];
	mul.f32 	%f125, %f38, %f123;
	sub.f32 	%f126, %f124, %f125;
	mul.f32 	%f127, %f39, %f126;
	st.global.f32 	[%rd118], %f127;
	add.s64 	%rd118, %rd118, 1024;
	add.s64 	%rd117, %rd117, 1024;
	add.s64 	%rd116, %rd116, 1024;
	add.s32 	%r148, %r148, 1;
	setp.ne.s32 	%p29, %r148, 0;
	@%p29 bra 	$L__BB1_54;
$L__BB1_55:
	setp.lt.u32 	%p30, %r47, 768;
	@%p30 bra 	$L__BB1_58;
	mul.wide.u32 	%rd80, %r150, 4;
	add.s64 	%rd81, %rd64, %rd80;
	add.s64 	%rd82, %rd81, 2048;
	add.s64 	%rd121, %rd1, %rd82;
	add.s64 	%rd120, %rd2, %rd82;
	add.s64 	%rd119, %rd3, %rd82;
$L__BB1_57:
	ld.global.nc.f32 	%f128, [%rd121+-2048];
	mul.f32 	%f129, %f128, 0f3FB8AA3B;
	ex2.approx.f32 	%f130, %f129;
	ld.global.nc.f32 	%f131, [%rd120+-2048];
	mul.f32 	%f132, %f38, %f130;
	sub.f32 	%f133, %f131, %f132;
	mul.f32 	%f134, %f39, %f133;
	st.global.f32 	[%rd119+-2048], %f134;
	ld.global.nc.f32 	%f135, [%rd121+-1024];
	mul.f32 	%f136, %f135, 0f3FB8AA3B;
	ex2.approx.f32 	%f137, %f136;
	ld.global.nc.f32 	%f138, [%rd120+-1024];
	mul.f32 	%f139, %f38, %f137;
	sub.f32 	%f140, %f138, %f139;
	mul.f32 	%f141, %f39, %f140;
	st.global.f32 	[%rd119+-1024], %f141;
	ld.global.nc.f32 	%f142, [%rd121];
	mul.f32 	%f143, %f142, 0f3FB8AA3B;
	ex2.approx.f32 	%f144, %f143;
	ld.global.nc.f32 	%f145, [%rd120];
	mul.f32 	%f146, %f38, %f144;
	sub.f32 	%f147, %f145, %f146;
	mul.f32 	%f148, %f39, %f147;
	st.global.f32 	[%rd119], %f148;
	ld.global.nc.f32 	%f149, [%rd121+1024];
	mul.f32 	%f150, %f149, 0f3FB8AA3B;
	ex2.approx.f32 	%f151, %f150;
	ld.global.nc.f32 	%f152, [%rd120+1024];
	mul.f32 	%f153, %f38, %f151;
	sub.f32 	%f154, %f152, %f153;
	mul.f32 	%f155, %f39, %f154;
	st.global.f32 	[%rd119+1024], %f155;
	add.s32 	%r150, %r150, 1024;
	add.s64 	%rd121, %rd121, 4096;
	add.s64 	%rd120, %rd120, 4096;
	add.s64 	%rd119, %rd119, 4096;
	setp.lt.s32 	%p31, %r150, %r55;
	@%p31 bra 	$L__BB1_57;
$L__BB1_58:
	ret;

}


// ===== COMPILED SASS (sm_100) =====

	.target	sm_100

	.elftype	@"ET_EXEC"


//--------------------- .note.nv.tkinfo           --------------------------
	.section	.note.nv.tkinfo,"",@"SHT_NOTE"
	.sectionflags	@"SHF_NOTE_NV_TKINFO"
	.tkinfo
        /*0018*/ 	.word	0x00000002
        /*0030*/ 	.string	""
        /*0030*/ 	.string	"ptxas"
        /*0030*/ 	.string	"Cuda compilation tools, release 13.0, V13.0.88"
        /*0030*/ 	.string	"Build cuda_13.0.r13.0/compiler.36424714_0"
        /*0030*/ 	.string	"-arch sm_100 -m 64 "



//--------------------- .note.nv.cuinfo           --------------------------
	.section	.note.nv.cuinfo,"",@"SHT_NOTE"
	.sectionflags	@"SHF_NOTE_NV_CUINFO"
        /*0018*/ 	.short	0x0002
        /*001a*/ 	.short	0x0064
        /*001c*/ 	.short	0x0082
	.zero		2


//--------------------- .nv.info                  --------------------------
	.section	.nv.info,"",@"SHT_CUDA_INFO"
	.align	4


	//----- nvinfo : EIATTR_REGCOUNT
	.align		4
        /*0000*/ 	.byte	0x04, 0x2f
        /*0002*/ 	.short	(.L_1 - .L_0)
	.align		4
.L_0:
        /*0004*/ 	.word	index@(_ZN36_GLOBAL__N__749026d8_4_k_cu_94ef2f9b18softmax_fwd_kernelILi256EEEvPKfS2_Pfiifbi)
        /*0008*/ 	.word	0x0000001f


	//----- nvinfo : EIATTR_FRAME_SIZE
	.align		4
.L_1:
        /*000c*/ 	.byte	0x04, 0x11
        /*000e*/ 	.short	(.L_3 - .L_2)
	.align		4
.L_2:
        /*0010*/ 	.word	index@($__internal_0_$__cuda_sm3x_div_rn_noftz_f32_slowpath)
        /*0014*/ 	.word	0x00000000


	//----- nvinfo : EIATTR_FRAME_SIZE
	.align		4
.L_3:
        /*0018*/ 	.byte	0x04, 0x11
        /*001a*/ 	.short	(.L_5 - .L_4)
	.align		4
.L_4:
        /*001c*/ 	.word	index@(_ZN36_GLOBAL__N__749026d8_4_k_cu_94ef2f9b18softmax_fwd_kernelILi256EEEvPKfS2_Pfiifbi)
        /*0020*/ 	.word	0x00000000


	//----- nvinfo : EIATTR_REGCOUNT
	.align		4
.L_5:
        /*0024*/ 	.byte	0x04, 0x2f
        /*0026*/ 	.short	(.L_7 - .L_6)
	.align		4
.L_6:
        /*0028*/ 	.word	index@(_ZN36_GLOBAL__N__749026d8_4_k_cu_94ef2f9b18softmax_bwd_kernelILi256EEEvPKfS2_Pfiifb)
        /*002c*/ 	.word	0x00000020


	//----- nvinfo : EIATTR_FRAME_SIZE
	.align		4
.L_7:
        /*0030*/ 	.byte	0x04, 0x11
        /*0032*/ 	.short	(.L_9 - .L_8)
	.align		4
.L_8:
        /*0034*/ 	.word	index@(_ZN36_GLOBAL__N__749026d8_4_k_cu_94ef2f9b18softmax_bwd_kernelILi256EEEvPKfS2_Pfiifb)
        /*0038*/ 	.word	0x00000000


	//----- nvinfo : EIATTR_MIN_STACK_SIZE
	.align		4
.L_9:
        /*003c*/ 	.byte	0x04, 0x12
        /*003e*/ 	.short	(.L_11 - .L_10)
	.align		4
.L_10:
        /*0040*/ 	.word	index@(_ZN36_GLOBAL__N__749026d8_4_k_cu_94ef2f9b18softmax_bwd_kernelILi256EEEvPKfS2_Pfiifb)
        /*0044*/ 	.word	0x00000000


	//----- nvinfo : EIATTR_MIN_STACK_SIZE
	.align		4
.L_11:
        /*0048*/ 	.byte	0x04, 0x12
        /*004a*/ 	.short	(.L_13 - .L_12)
	.align		4
.L_12:
        /*004c*/ 	.word	index@(_ZN36_GLOBAL__N__749026d8_4_k_cu_94ef2f9b18softmax_fwd_kernelILi256EEEvPKfS2_Pfiifbi)
        /*0050*/ 	.word	0x00000000
.L_13:


//--------------------- .nv.compat                --------------------------
	.section	.nv.compat,"",@"SHT_CUDA_COMPAT_INFO"
	.align	4
        /*0000*/ 	.byte	0x02, 0x09, 0x00, 0x00, 0x02, 0x02, 0x01, 0x00, 0x02, 0x05, 0x05, 0x00, 0x03, 0x07, 0x01, 0x01
        /*0010*/ 	.byte	0x02, 0x03, 0x00, 0x00, 0x02, 0x06, 0x01, 0x00, 0x04, 0x0b, 0x08, 0x00, 0x01, 0x00, 0x00, 0x00
        /*0020*/ 	.byte	0x00, 0x00, 0x00, 0x00


//--------------------- .nv.info._ZN36_GLOBAL__N__749026d8_4_k_cu_94ef2f9b18softmax_bwd_kernelILi256EEEvPKfS2_Pfiifb --------------------------
	.section	.nv.info._ZN36_GLOBAL__N__749026d8_4_k_cu_94ef2f9b18softmax_bwd_kernelILi256EEEvPKfS2_Pfiifb,"",@"SHT_CUDA_INFO"
	.sectionflags	@""
	.align	4


	//----- nvinfo : EIATTR_CUDA_API_VERSION
	.align		4
        /*0000*/ 	.byte	0x04, 0x37
        /*0002*/ 	.short	(.L_15 - .L_14)
.L_14:
        /*0004*/ 	.word	0x00000082


	//----- nvinfo : EIATTR_KPARAM_INFO
	.align		4
.L_15:
        /*0008*/ 	.byte	0x04, 0x17
        /*000a*/ 	.short	(.L_17 - .L_16)
.L_16:
        /*000c*/ 	.word	0x00000000
        /*0010*/ 	.short	0x0006
        /*0012*/ 	.short	0x0024
        /*0014*/ 	.byte	0x00, 0xf0, 0x05, 0x00


	//----- nvinfo : EIATTR_KPARAM_INFO
	.align		4
.L_17:
        /*0018*/ 	.byte	0x04, 0x17
        /*001a*/ 	.short	(.L_19 - .L_18)
.L_18:
        /*001c*/ 	.word	0x00000000
        /*0020*/ 	.short	0x0005
        /*0022*/ 	.short	0x0020
        /*0024*/ 	.byte	0x00, 0xf0, 0x11, 0x00


	//----- nvinfo : EIATTR_KPARAM_INFO
	.align		4
.L_19:
        /*0028*/ 	.byte	0x04, 0x17
        /*002a*/ 	.short	(.L_21 - .L_20)
.L_20:
        /*002c*/ 	.word	0x00000000
        /*0030*/ 	.short	0x0004
        /*0032*/ 	.short	0x001c
        /*0034*/ 	.byte	0x00, 0xf0, 0x11, 0x00


	//----- nvinfo : EIATTR_KPARAM_INFO
	.align		4
.L_21:
        /*0038*/ 	.byte	0x04, 0x17
        /*003a*/ 	.short	(.L_23 - .L_22)
.L_22:
        /*003c*/ 	.word	0x00000000
        /*0040*/ 	.short	0x0003
        /*0042*/ 	.short	0x0018
        /*0044*/ 	.byte	0x00, 0xf0, 0x11, 0x00


	//----- nvinfo : EIATTR_KPARAM_INFO
	.align		4
.L_23:
        /*0048*/ 	.byte	0x04, 0x17
        /*004a*/ 	.short	(.L_25 - .L_24)
.L_24:
        /*004c*/ 	.word	0x00000000
        /*0050*/ 	.short	0x0002
        /*0052*/ 	.short	0x0010
        /*0054*/ 	.byte	0x00, 0xf5, 0x21, 0x00


	//----- nvinfo : EIATTR_KPARAM_INFO
	.align		4
.L_25:
        /*0058*/ 	.byte	0x04, 0x17
        /*005a*/ 	.short	(.L_27 - .L_26)
.L_26:
        /*005c*/ 	.word	0x00000000
        /*0060*/ 	.short	0x0001
        /*0062*/ 	.short	0x0008
        /*0064*/ 	.byte	0x00, 0xf5, 0x21, 0x00


	//----- nvinfo : EIATTR_KPARAM_INFO
	.align		4
.L_27:
        /*0068*/ 	.byte	0x04, 0x17
        /*006a*/ 	.short	(.L_29 - .L_28)
.L_28:
        /*006c*/ 	.word	0x00000000
        /*0070*/ 	.short	0x0000
        /*0072*/ 	.short	0x0000
        /*0074*/ 	.byte	0x00, 0xf5, 0x21, 0x00


	//----- nvinfo : EIATTR_SPARSE_MMA_MASK
	.align		4
.L_29:
        /*0078*/ 	.byte	0x03, 0x50
        /*007a*/ 	.short	0x0000


	//----- nvinfo : EIATTR_MAXREG_COUNT
	.align		4
        /*007c*/ 	.byte	0x03, 0x1b
        /*007e*/ 	.short	0x00ff


	//----- nvinfo : EIATTR_NUM_BARRIERS
	.align		4
        /*0080*/ 	.byte	0x02, 0x4c
        /*0082*/ 	.byte	0x01
	.zero		1


	//----- nvinfo : EIATTR_MERCURY_ISA_VERSION
	.align		4
        /*0084*/ 	.byte	0x03, 0x5f
        /*0086*/ 	.short	0x0101


	//----- nvinfo : EIATTR_COOP_GROUP_MASK_REGIDS
	.align		4
        /*0088*/ 	.byte	0x04, 0x29
        /*008a*/ 	.short	(.L_31 - .L_30)


	//   ....[0]....
.L_30:
        /*008c*/ 	.word	0xffffffff


	//   ....[1]....
        /*0090*/ 	.word	0xffffffff


	//   ....[2]....
        /*0094*/ 	.word	0xffffffff


	//   ....[3]....
        /*0098*/ 	.word	0xffffffff


	//   ....[4]....
        /*009c*/ 	.word	0xffffffff


	//   ....[5]....
        /*00a0*/ 	.word	0xffffffff


	//   ....[6]....
        /*00a4*/ 	.word	0xffffffff


	//   ....[7]....
        /*00a8*/ 	.word	0xffffffff


	//   ....[8]....
        /*00ac*/ 	.word	0xffffffff


	//   ....[9]....
        /*00b0*/ 	.word	0xffffffff


	//   ....[10]....
        /*00b4*/ 	.word	0xffffffff


	//   ....[11]....
        /*00b8*/ 	.word	0xffffffff


	//   ....[12]....
        /*00bc*/ 	.word	0xffffffff


	//   ....[13]....
        /*00c0*/ 	.word	0xffffffff


	//   ....[14]....
        /*00c4*/ 	.word	0xffffffff


	//   ....[15]....
        /*00c8*/ 	.word	0xffffffff


	//   ....[16]....
        /*00cc*/ 	.word	0xffffffff


	//   ....[17]....
        /*00d0*/ 	.word	0xffffffff


	//   ....[18]....
        /*00d4*/ 	.word	0xffffffff


	//   ....[19]....
        /*00d8*/ 	.word	0xffffffff


	//   ....[20]....
        /*00dc*/ 	.word	0x0500000a


	//   ....[21]....
        /*00e0*/ 	.word	0x0500000a


	//   ....[22]....
        /*00e4*/ 	.word	0x0500000a


	//   ....[23]....
        /*00e8*/ 	.word	0x0500000a


	//   ....[24]....
        /*00ec*/ 	.word	0x0500000a


	//   ....[25]....
        /*00f0*/ 	.word	0x0500000a


	//   ....[26]....
        /*00f4*/ 	.word	0x0500000a


	//   ....[27]....
        /*00f8*/ 	.word	0x0500000a


	//   ....[28]....
        /*00fc*/ 	.word	0x0500000a


	//   ....[29]....
        /*0100*/ 	.word	0x0500000a


	//----- nvinfo : EIATTR_COOP_GROUP_INSTR_OFFSETS
	.align		4
.L_31:
        /*0104*/ 	.byte	0x04, 0x28
        /*0106*/ 	.short	(.L_33 - .L_32)


	//   ....[0]....
.L_32:
        /*0108*/ 	.word	0x00000ba0


	//   ....[1]....
        /*010c*/ 	.word	0x00000bf0


	//   ....[2]....
        /*0110*/ 	.word	0x00000c40


	//   ....[3]....
        /*0114*/ 	.word	0x00000c60


	//   ....[4]....
        /*0118*/ 	.word	0x00000c80


	//   ....[5]....
        /*011c*/ 	.word	0x00000d70


	//   ....[6]....
        /*0120*/ 	.word	0x00000d90


	//   ....[7]....
        /*0124*/ 	.word	0x00000db0


	//   ....[8]....
        /*0128*/ 	.word	0x00000dd0


	//   ....[9]....
        /*012c*/ 	.word	0x00000df0


	//   ....[10]....
        /*0130*/ 	.word	0x000026d0


	//   ....[11]....
        /*0134*/ 	.word	0x00002730


	//   ....[12]....
        /*0138*/ 	.word	0x00002770


	//   ....[13]....
        /*013c*/ 	.word	0x000027a0


	//   ....[14]....
        /*0140*/ 	.word	0x000027c0


	//   ....[15]....
        /*0144*/ 	.word	0x000028c0


	//   ....[16]....
        /*0148*/ 	.word	0x000028e0


	//   ....[17]....
        /*014c*/ 	.word	0x00002900


	//   ....[18]....
        /*0150*/ 	.word	0x00002920


	//   ....[19]....
        /*0154*/ 	.word	0x00002940


	//   ....[20]....
        /*0158*/ 	.word	0x00003180


	//   ....[21]....
        /*015c*/ 	.word	0x000031f0


	//   ....[22]....
        /*0160*/ 	.word	0x00003260


	//   ....[23]....
        /*0164*/ 	.word	0x000032d0


	//   ....[24]....
        /*0168*/ 	.word	0x00003340


	//   ....[25]....
        /*016c*/ 	.word	0x000033c0


	//   ....[26]....
        /*0170*/ 	.word	0x00003430


	//   ....[27]....
        /*0174*/ 	.word	0x000034a0


	//   ....[28]....
        /*0178*/ 	.word	0x00003510


	//   ....[29]....
        /*017c*/ 	.word	0x00003580


	//----- nvinfo : EIATTR_VRC_CTA_INIT_COUNT
	.align		4
.L_33:
        /*0180*/ 	.byte	0x02, 0x4a
	.zero		1
	.zero		1


	//----- nvinfo : EIATTR_EXIT_INSTR_OFFSETS
	.align		4
        /*0184*/ 	.byte	0x04, 0x1c
        /*0186*/ 	.short	(.L_35 - .L_34)


	//   ....[0]....
.L_34:
        /*0188*/ 	.word	0x00000040


	//   ....[1]....
        /*018c*/ 	.word	0x00000ec0


	//   ....[2]....
        /*0190*/ 	.word	0x000011b0


	//   ....[3]....
        /*0194*/ 	.word	0x00001dc0


	//   ....[4]....
        /*0198*/ 	.word	0x00001f60


	//   ....[5]....
        /*019c*/ 	.word	0x00002a10


	//   ....[6]....
        /*01a0*/ 	.word	0x00002d30


	//   ....[7]....
        /*01a4*/ 	.word	0x00003130


	//----- nvinfo : EIATTR_CRS_STACK_SIZE
	.align		4
.L_35:
        /*01a8*/ 	.byte	0x04, 0x1e
        /*01aa*/ 	.short	(.L_37 - .L_36)
.L_36:
        /*01ac*/ 	.word	0x00000000


	//----- nvinfo : EIATTR_CBANK_PARAM_SIZE
	.align		4
.L_37:
        /*01b0*/ 	.byte	0x03, 0x19
        /*01b2*/ 	.short	0x0025


	//----- nvinfo : EIATTR_PARAM_CBANK
	.align		4
        /*01b4*/ 	.byte	0x04, 0x0a
        /*01b6*/ 	.short	(.L_39 - .L_38)
	.align		4
.L_38:
        /*01b8*/ 	.word	index@(.nv.constant0._ZN36_GLOBAL__N__749026d8_4_k_cu_94ef2f9b18softmax_bwd_kernelILi256EEEvPKfS2_Pfiifb)
        /*01bc*/ 	.short	0x0380
        /*01be*/ 	.short	0x0025


	//----- nvinfo : EIATTR_SW_WAR
	.align		4
.L_39:
        /*01c0*/ 	.byte	0x04, 0x36
        /*01c2*/ 	.short	(.L_41 - .L_40)
.L_40:
        /*01c4*/ 	.word	0x00000008
.L_41:


//--------------------- .nv.info._ZN36_GLOBAL__N__749026d8_4_k_cu_94ef2f9b18softmax_fwd_kernelILi256EEEvPKfS2_Pfiifbi --------------------------
	.section	.nv.info._ZN36_GLOBAL__N__749026d8_4_k_cu_94ef2f9b18softmax_fwd_kernelILi256EEEvPKfS2_Pfiifbi,"",@"SHT_CUDA_INFO"
	.sectionflags	@""
	.align	4


	//----- nvinfo : EIATTR_CUDA_API_VERSION
	.align		4
        /*0000*/ 	.byte	0x04, 0x37
        /*0002*/ 	.short	(.L_43 - .L_42)
.L_42:
        /*0004*/ 	.word	0x00000082


	//----- nvinfo : EIATTR_KPARAM_INFO
	.align		4
.L_43:
        /*0008*/ 	.byte	0x04, 0x17
        /*000a*/ 	.short	(.L_45 - .L_44)
.L_44:
        /*000c*/ 	.word	0x00000000
        /*0010*/ 	.short	0x0007
        /*0012*/ 	.short	0x0028
        /*0014*/ 	.byte	0x00, 0xf0, 0x11, 0x00


	//----- nvinfo : EIATTR_KPARAM_INFO
	.align		4
.L_45:
        /*0018*/ 	.byte	0x04, 0x17
        /*001a*/ 	.short	(.L_47 - .L_46)
.L_46:
        /*001c*/ 	.word	0x00000000
        /*0020*/ 	.short	0x0006
        /*0022*/ 	.short	0x0024
        /*0024*/ 	.byte	0x00, 0xf0, 0x05, 0x00


	//----- nvinfo : EIATTR_KPARAM_INFO
	.align		4
.L_47:
        /*0028*/ 	.byte	0x04, 0x17
        /*002a*/ 	.short	(.L_49 - .L_48)
.L_48:
        /*002c*/ 	.word	0x00000000
        /*0030*/ 	.short	0x0005
        /*0032*/ 	.short	0x0020
        /*0034*/ 	.byte	0x00, 0xf0, 0x11, 0x00


	//----- nvinfo : EIATTR_KPARAM_INFO
	.align		4
.L_49:
        /*0038*/ 	.byte	0x04, 0x17
        /*003a*/ 	.short	(.L_51 - .L_50)
.L_50:
        /*003c*/ 	.word	0x00000000
        /*0040*/ 	.short	0x0004
        /*0042*/ 	.short	0x001c
        /*0044*/ 	.byte	0x00, 0xf0, 0x11, 0x00


	//----- nvinfo : EIATTR_KPARAM_INFO
	.align		4
.L_51:
        /*0048*/ 	.byte	0x04, 0x17
        /*004a*/ 	.short	(.L_53 - .L_52)
.L_52:
        /*004c*/ 	.word	0x00000000
        /*0050*/ 	.short	0x0003
        /*0052*/ 	.short	0x0018
        /*0054*/ 	.byte	0x00, 0xf0, 0x11, 0x00


	//----- nvinfo : EIATTR_KPARAM_INFO
	.align		4
.L_53:
        /*0058*/ 	.byte	0x04, 0x17
        /*005a*/ 	.short	(.L_55 - .L_54)
.L_54:
        /*005c*/ 	.word	0x00000000
        /*0060*/ 	.short	0x0002
        /*0062*/ 	.short	0x0010
        /*0064*/ 	.byte	0x00, 0xf5, 0x21, 0x00


	//----- nvinfo : EIATTR_KPARAM_INFO
	.align		4
.L_55:
        /*0068*/ 	.byte	0x04, 0x17
        /*006a*/ 	.short	(.L_57 - .L_56)
.L_56:
        /*006c*/ 	.word	0x00000000
        /*0070*/ 	.short	0x0001
        /*0072*/ 	.short	0x0008
        /*0074*/ 	.byte	0x00, 0xf5, 0x21, 0x00


	//----- nvinfo : EIATTR_KPARAM_INFO
	.align		4
.L_57:
        /*0078*/ 	.byte	0x04, 0x17
        /*007a*/ 	.short	(.L_59 - .L_58)
.L_58:
        /*007c*/ 	.word	0x00000000
        /*0080*/ 	.short	0x0000
        /*0082*/ 	.short	0x0000
        /*0084*/ 	.byte	0x00, 0xf5, 0x21, 0x00


	//----- nvinfo : EIATTR_SPARSE_MMA_MASK
	.align		4
.L_59:
        /*0088*/ 	.byte	0x03, 0x50
        /*008a*/ 	.short	0x0000


	//----- nvinfo : EIATTR_MAXREG_COUNT
	.align		4
        /*008c*/ 	.byte	0x03, 0x1b
        /*008e*/ 	.short	0x00ff


	//----- nvinfo : EIATTR_NUM_BARRIERS
	.align		4
        /*0090*/ 	.byte	0x02, 0x4c
        /*0092*/ 	.byte	0x01
	.zero		1


	//----- nvinfo : EIATTR_MERCURY_ISA_VERSION
	.align		4
        /*0094*/ 	.byte	0x03, 0x5f
        /*0096*/ 	.short	0x0101


	//----- nvinfo : EIATTR_COOP_GROUP_MASK_REGIDS
	.align		4
        /*0098*/ 	.byte	0x04, 0x29
        /*009a*/ 	.short	(.L_61 - .L_60)


	//   ....[0]....
.L_60:
        /*009c*/ 	.word	0xffffffff


	//   ....[1]....
        /*00a0*/ 	.word	0xffffffff


	//   ....[2]....
        /*00a4*/ 	.word	0xffffffff


	//   ....[3]....
        /*00a8*/ 	.word	0xffffffff


	//   ....[4]....
        /*00ac*/ 	.word	0xffffffff


	//   ....[5]....
        /*00b0*/ 	.word	0xffffffff


	//   ....[6]....
        /*00b4*/ 	.word	0xffffffff


	//   ....[7]....
        /*00b8*/ 	.word	0xffffffff


	//   ....[8]....
        /*00bc*/ 	.word	0xffffffff


	//   ....[9]....
        /*00c0*/ 	.word	0xffffffff


	//   ....[10]....
        /*00c4*/ 	.word	0xffffffff


	//   ....[11]....
        /*00c8*/ 	.word	0xffffffff


	//   ....[12]....
        /*00cc*/ 	.word	0xffffffff


	//   ....[13]....
        /*00d0*/ 	.word	0xffffffff


	//   ....[14]....
        /*00d4*/ 	.word	0xffffffff


	//   ....[15]....
        /*00d8*/ 	.word	0xffffffff


	//   ....[16]....
        /*00dc*/ 	.word	0xffffffff


	//   ....[17]....
        /*00e0*/ 	.word	0xffffffff


	//   ....[18]....
        /*00e4*/ 	.word	0xffffffff


	//   ....[19]....
        /*00e8*/ 	.word	0xffffffff


	//   ....[20]....
        /*00ec*/ 	.word	0x0500000e


	//   ....[21]....
        /*00f0*/ 	.word	0x0500000e


	//   ....[22]....
        /*00f4*/ 	.word	0x0500000e


	//   ....[23]....
        /*00f8*/ 	.word	0x0500000e


	//   ....[24]....
        /*00fc*/ 	.word	0x0500000e


	//   ....[25]....
        /*0100*/ 	.word	0x0500000e


	//   ....[26]....
        /*0104*/ 	.word	0x0500000e


	//   ....[27]....
        /*0108*/ 	.word	0x0500000e


	//   ....[28]....
        /*010c*/ 	.word	0x0500000e


	//   ....[29]....
        /*0110*/ 	.word	0x0500000e


	//----- nvinfo : EIATTR_COOP_GROUP_INSTR_OFFSETS
	.align		4
.L_61:
        /*0114*/ 	.byte	0x04, 0x28
        /*0116*/ 	.short	(.L_63 - .L_62)


	//   ....[0]....
.L_62:
        /*0118*/ 	.word	0x000031a0


	//   ....[1]....
        /*011c*/ 	.word	0x00003200


	//   ....[2]....
        /*0120*/ 	.word	0x00003250


	//   ....[3]....
        /*0124*/ 	.word	0x00003270


	//   ....[4]....
        /*0128*/ 	.word	0x00003290


	//   ....[5]....
        /*012c*/ 	.word	0x00003380


	//   ....[6]....
        /*0130*/ 	.word	0x000033a0


	//   ....[7]....
        /*0134*/ 	.word	0x000033c0


	//   ....[8]....
        /*0138*/ 	.word	0x000033e0


	//   ....[9]....
        /*013c*/ 	.word	0x00003400


	//   ....[10]....
        /*0140*/ 	.word	0x000048b0


	//   ....[11]....
        /*0144*/ 	.word	0x00004920


	//   ....[12]....
        /*0148*/ 	.word	0x00004950


	//   ....[13]....
        /*014c*/ 	.word	0x000049a0


	//   ....[14]....
        /*0150*/ 	.word	0x000049c0


	//   ....[15]....
        /*0154*/ 	.word	0x00004ad0


	//   ....[16]....
        /*0158*/ 	.word	0x00004af0


	//   ....[17]....
        /*015c*/ 	.word	0x00004b10


	//   ....[18]....
        /*0160*/ 	.word	0x00004b30


	//   ....[19]....
        /*0164*/ 	.word	0x00004b50


	//   ....[20]....
        /*0168*/ 	.word	0x00006170


	//   ....[21]....
        /*016c*/ 	.word	0x000061e0


	//   ....[22]....
        /*0170*/ 	.word	0x00006250


	//   ....[23]....
        /*0174*/ 	.word	0x000062c0


	//   ....[24]....
        /*0178*/ 	.word	0x00006330


	//   ....[25]....
        /*017c*/ 	.word	0x000063a0


	//   ....[26]....
        /*0180*/ 	.word	0x00006410


	//   ....[27]....
        /*0184*/ 	.word	0x00006480


	//   ....[28]....
        /*0188*/ 	.word	0x000064f0


	//   ....[29]....
        /*018c*/ 	.word	0x00006560


	//----- nvinfo : EIATTR_VRC_CTA_INIT_COUNT
	.align		4
.L_63:
        /*0190*/ 	.byte	0x02, 0x4a
	.zero		1
	.zero		1


	//----- nvinfo : EIATTR_EXIT_INSTR_OFFSETS
	.align		4
        /*0194*/ 	.byte	0x04, 0x1c
        /*0196*/ 	.short	(.L_65 - .L_64)


	//   ....[0]....
.L_64:
        /*0198*/ 	.word	0x00000040


	//   ....[1]....
        /*019c*/ 	.word	0x00004c70


	//   ....[2]....
        /*01a0*/ 	.word	0x00004f20


	//   ....[3]....
        /*01a4*/ 	.word	0x00005420


	//   ....[4]....
        /*01a8*/ 	.word	0x00005550


	//   ....[5]....
        /*01ac*/ 	.word	0x00005970


	//   ....[6]....
        /*01b0*/ 	.word	0x00006120


	//----- nvinfo : EIATTR_INDIRECT_BRANCH_TARGETS
	.align		4
.L_65:
        /*01b4*/ 	.byte	0x04, 0x34
        /*01b6*/ 	.short	(.L_67 - .L_66)


	//   ....[0]....
.L_66:
        /*01b8*/ 	.word	.L_x_168@srel
        /*01bc*/ 	.short	0x0
        /*01be*/ 	.short	0x0
        /*01c0*/ 	.word	0x3
        /*01c4*/ 	.word	.L_x_169@srel
        /*01c8*/ 	.word	.L_x_170@srel
        /*01cc*/ 	.word	.L_x_171@srel


	//----- nvinfo : EIATTR_CRS_STACK_SIZE
	.align		4
.L_67:
        /*01d0*/ 	.byte	0x04, 0x1e
        /*01d2*/ 	.short	(.L_69 - .L_68)
.L_68:
        /*01d4*/ 	.word	0x00000000


	//----- nvinfo : EIATTR_CBANK_PARAM_SIZE
	.align		4
.L_69:
        /*01d8*/ 	.byte	0x03, 0x19
        /*01da*/ 	.short	0x002c


	//----- nvinfo : EIATTR_PARAM_CBANK
	.align		4
        /*01dc*/ 	.byte	0x04, 0x0a
        /*01de*/ 	.short	(.L_71 - .L_70)
	.align		4
.L_70:
        /*01e0*/ 	.word	index@(.nv.constant0._ZN36_GLOBAL__N__749026d8_4_k_cu_94ef2f9b18softmax_fwd_kernelILi256EEEvPKfS2_Pfiifbi)
        /*01e4*/ 	.short	0x0380
        /*01e6*/ 	.short	0x002c


	//----- nvinfo : EIATTR_SW_WAR
	.align		4
.L_71:
        /*01e8*/ 	.byte	0x04, 0x36
        /*01ea*/ 	.short	(.L_73 - .L_72)
.L_72:
        /*01ec*/ 	.word	0x00000008
.L_73:


//--------------------- .nv.callgraph             --------------------------
	.section	.nv.callgraph,"",@"SHT_CUDA_CALLGRAPH"
	.align	4
	.sectionentsize	8
	.align		4
        /*0000*/ 	.word	0x00000000
	.align		4
        /*0004*/ 	.word	0xffffffff
	.align		4
        /*0008*/ 	.word	0x00000000
	.align		4
        /*000c*/ 	.word	0xfffffffe
	.align		4
        /*0010*/ 	.word	0x00000000
	.align		4
        /*0014*/ 	.word	0xfffffffd
	.align		4
        /*0018*/ 	.word	0x00000000
	.align		4
        /*001c*/ 	.word	0xfffffffc


//--------------------- .nv.constant2._ZN36_GLOBAL__N__749026d8_4_k_cu_94ef2f9b18softmax_fwd_kernelILi256EEEvPKfS2_Pfiifbi --------------------------
	.section	.nv.constant2._ZN36_GLOBAL__N__749026d8_4_k_cu_94ef2f9b18softmax_fwd_kernelILi256EEEvPKfS2_Pfiifbi,"a",@progbits
	.sectionflags	@""
	.align	4
.nv.constant2._ZN36_GLOBAL__N__749026d8_4_k_cu_94ef2f9b18softmax_fwd_kernelILi256EEEvPKfS2_Pfiifbi:
        /*0000*/ 	.byte	0xa0, 0x1f, 0x00, 0x00, 0x50, 0x27, 0x00, 0x00, 0xf0, 0x0c, 0x00, 0x00


//--------------------- .text._ZN36_GLOBAL__N__749026d8_4_k_cu_94ef2f9b18softmax_bwd_kernelILi256EEEvPKfS2_Pfiifb --------------------------
	.section	.text._ZN36_GLOBAL__N__749026d8_4_k_cu_94ef2f9b18softmax_bwd_kernelILi256EEEvPKfS2_Pfiifb,"ax",@progbits
	.align	128
.text._ZN36_GLOBAL__N__749026d8_4_k_cu_94ef2f9b18softmax_bwd_kernelILi256EEEvPKfS2_Pfiifb:
        .type           _ZN36_GLOBAL__N__749026d8_4_k_cu_94ef2f9b18softmax_bwd_kernelILi256EEEvPKfS2_Pfiifb,@function
        .size           _ZN36_GLOBAL__N__749026d8_4_k_cu_94ef2f9b18softmax_bwd_kernelILi256EEEvPKfS2_Pfiifb,(.L_x_172 - _ZN36_GLOBAL__N__749026d8_4_k_cu_94ef2f9b18softmax_bwd_kernelILi256EEEvPKfS2_Pfiifb)
        .other          _ZN36_GLOBAL__N__749026d8_4_k_cu_94ef2f9b18softmax_bwd_kernelILi256EEEvPKfS2_Pfiifb,@"STO_CUDA_ENTRY STV_DEFAULT"
_ZN36_GLOBAL__N__749026d8_4_k_cu_94ef2f9b18softmax_bwd_kernelILi256EEEvPKfS2_Pfiifb:
[----:B------:R-:W-:Y:S08]  /*0000*/  LDC R1, c[0x0][0x37c] ;  /* 0x0000df00ff017b82 */ /* 0x000ff00000000800 */
[----:B------:R-:W0:Y:S08]  /*0010*/  S2UR UR5, SR_CTAID.X ;  /* 0x00000000000579c3 */ /* 0x000e300000002500 */
[----:B------:R-:W0:Y:S02]  /*0020*/  LDC R0, c[0x0][0x398] ;  /* 0x0000e600ff007b82 */ /* 0x000e240000000800 */
[----:B0-----:R-:W-:-:S13]  /*0030*/  ISETP.LE.AND P0, PT, R0, UR5, PT ;  /* 0x0000000500007c0c */ /* 0x001fda000bf03270 */
[----:B------:R-:W-:Y:S05]  /*0040*/  @P0 EXIT ;  /* 0x000000000000094d */ /* 0x000fea0003800000 */
[----:B------:R-:W0:Y:S01]  /*0050*/  LDC R0, c[0x0][0x39c] ;  /* 0x0000e700ff007b82 */ /* 0x000e220000000800 */
[----:B------:R-:W1:Y:S01]  /*0060*/  LDCU.U8 UR4, c[0x0][0x3a4] ;  /* 0x00007480ff0477ac */ /* 0x000e620008000000 */
[----:B------:R-:W2:Y:S01]  /*0070*/  LDCU.64 UR8, c[0x0][0x388] ;  /* 0x00007100ff0877ac */ /* 0x000ea20008000a00 */
[----:B------:R-:W3:Y:S01]  /*0080*/  LDCU.64 UR6, c[0x0][0x358] ;  /* 0x00006b00ff0677ac */ /* 0x000ee20008000a00 */
[----:B-1----:R-:W-:-:S04]  /*0090*/  UPRMT UR4, UR4, 0x8880, URZ ;  /* 0x0000888004047896 */ /* 0x002fc800080000ff */
[----:B------:R-:W-:Y:S01]  /*00a0*/  UISETP.NE.AND UP0, UPT, UR4, URZ, UPT ;  /* 0x000000ff0400728c */ /* 0x000fe2000bf05270 */
[----:B0-----:R-:W-:-:S04]  /*00b0*/  IMAD R12, R0, UR5, RZ ;  /* 0x00000005000c7c24 */ /* 0x001fc8000f8e02ff */
[----:B------:R-:W-:-:S03]  /*00c0*/  IMAD.WIDE R4, R12, 0x4, RZ ;  /* 0x000000040c047825 */ /* 0x000fc600078e02ff */
[----:B--2---:R-:W-:-:S04]  /*00d0*/  IADD3 R2, P0, PT, R4, UR8, RZ ;  /* 0x0000000804027c10 */ /* 0x004fc8000ff1e0ff */
[----:B------:R-:W-:Y:S01]  /*00e0*/  IADD3.X R3, PT, PT, R5, UR9, RZ, P0, !PT ;  /* 0x0000000905037c10 */ /* 0x000fe200087fe4ff */
[----:B---3--:R-:W-:Y:S08]  /*00f0*/  BRA.U UP0, `(.L_x_0) ;  /* 0x0000001d009c7547 */ /* 0x008ff0000b800000 */
[----:B------:R-:W0:Y:S01]  /*0100*/  S2R R11, SR_TID.X ;  /* 0x00000000000b7919 */ /* 0x000e220000002100 */
[----:B------:R-:W-:Y:S01]  /*0110*/  BSSY.RECONVERGENT B0, `(.L_x_1) ;  /* 0x00000a8000007945 */ /* 0x000fe20003800200 */
[----:B------:R-:W-:Y:S01]  /*0120*/  HFMA2 R15, -RZ, RZ, 0, 0 ;  /* 0x00000000ff0f7431 */ /* 0x000fe200000001ff */
[----:B0-----:R-:W-:-:S13]  /*0130*/  ISETP.GE.AND P0, PT, R11, R0, PT ;  /* 0x000000000b00720c */ /* 0x001fda0003f06270 */
[----:B------:R-:W-:Y:S05]  /*0140*/  @P0 BRA `(.L_x_2) ;  /* 0x0000000800900947 */ /* 0x000fea0003800000 */
[-C--:B------:R-:W-:Y:S01]  /*0150*/  LOP3.LUT R7, RZ, R11.reuse, RZ, 0x33, !PT ;  /* 0x0000000bff077212 */ /* 0x080fe200078e33ff */
[----:B------:R-:W-:Y:S01]  /*0160*/  BSSY.RECONVERGENT B1, `(.L_x_3) ;  /* 0x0000051000017945 */ /* 0x000fe20003800200 */
[----:B------:R-:W-:Y:S01]  /*0170*/  IMAD.MOV.U32 R15, RZ, RZ, RZ ;  /* 0x000000ffff0f7224 */ /* 0x000fe200078e00ff */
[----:B------:R-:W-:Y:S02]  /*0180*/  MOV R13, R11 ;  /* 0x0000000b000d7202 */ /* 0x000fe40000000f00 */
[----:B------:R-:W-:-:S04]  /*0190*/  IADD3 R7, PT, PT, R7, R0, RZ ;  /* 0x0000000007077210 */ /* 0x000fc80007ffe0ff */
[C---:B------:R-:W-:Y:S02]  /*01a0*/  ISETP.GE.U32.AND P1, PT, R7.reuse, 0xf00, PT ;  /* 0x00000f000700780c */ /* 0x040fe40003f26070 */
[----:B------:R-:W-:-:S04]  /*01b0*/  LEA.HI R10, R7, 0x1, RZ, 0x18 ;  /* 0x00000001070a7811 */ /* 0x000fc800078fc0ff */
[----:B------:R-:W-:-:S04]  /*01c0*/  LOP3.LUT R20, R10, 0xf, RZ, 0xc0, !PT ;  /* 0x0000000f0a147812 */ /* 0x000fc800078ec0ff */
[----:B------:R-:W-:-:S03]  /*01d0*/  ISETP.NE.AND P0, PT, R20, RZ, PT ;  /* 0x000000ff1400720c */ /* 0x000fc60003f05270 */
[----:B------:R-:W-:Y:S10]  /*01e0*/  @!P1 BRA `(.L_x_4) ;  /* 0x0000000400209947 */ /* 0x000ff40003800000 */
[----:B------:R-:W0:Y:S01]  /*01f0*/  LDCU.64 UR4, c[0x0][0x380] ;  /* 0x00007000ff0477ac */ /* 0x000e220008000a00 */
[----:B------:R-:W-:Y:S01]  /*0200*/  IMAD.WIDE.U32 R6, R11, 0x4, R4 ;  /* 0x000000040b067825 */ /* 0x000fe200078e0004 */
[----:B------:R-:W-:Y:S02]  /*0210*/  LOP3.LUT R14, R10, 0x1fffff0, RZ, 0xc0, !PT ;  /* 0x01fffff00a0e7812 */ /* 0x000fe400078ec0ff */
[----:B------:R-:W-:Y:S01]  /*0220*/  MOV R13, R11 ;  /* 0x0000000b000d7202 */ /* 0x000fe20000000f00 */
[----:B------:R-:W-:Y:S01]  /*0230*/  IMAD.MOV.U32 R15, RZ, RZ, RZ ;  /* 0x000000ffff0f7224 */ /* 0x000fe200078e00ff */
[----:B------:R-:W-:Y:S02]  /*0240*/  IADD3 R21, P1, PT, R6, 0x2000, RZ ;  /* 0x0000200006157810 */ /* 0x000fe40007f3e0ff */
[----:B------:R-:W-:Y:S02]  /*0250*/  IADD3 R14, PT, PT, -R14, RZ, RZ ;  /* 0x000000ff0e0e7210 */ /* 0x000fe40007ffe1ff */
[----:B------:R-:W-:-:S02]  /*0260*/  IADD3.X R6, PT, PT, RZ, R7, RZ, P1, !PT ;  /* 0x00000007ff067210 */ /* 0x000fc40000ffe4ff */
[C---:B0-----:R-:W-:Y:S02]  /*0270*/  IADD3 R19, P2, PT, R21.reuse, UR4, RZ ;  /* 0x0000000415137c10 */ /* 0x041fe4000ff5e0ff */
[----:B------:R-:W-:Y:S02]  /*0280*/  IADD3 R21, P1, PT, R21, UR8, RZ ;  /* 0x0000000815157c10 */ /* 0x000fe4000ff3e0ff */
[C---:B------:R-:W-:Y:S02]  /*0290*/  IADD3.X R22, PT, PT, R6.reuse, UR5, RZ, P2, !PT ;  /* 0x0000000506167c10 */ /* 0x040fe400097fe4ff */
[----:B------:R-:W-:-:S09]  /*02a0*/  IADD3.X R24, PT, PT, R6, UR9, RZ, P1, !PT ;  /* 0x0000000906187c10 */ /* 0x000fd20008ffe4ff */
.L_x_5:
[----:B------:R-:W-:Y:S01]  /*02b0*/  IMAD.MOV.U32 R6, RZ, RZ, R21 ;  /* 0x000000ffff067224 */ /* 0x000fe200078e0015 */
[----:B------:R-:W-:Y:S01]  /*02c0*/  MOV R7, R24 ;  /* 0x0000001800077202 */ /* 0x000fe20000000f00 */
[----:B------:R-:W-:Y:S01]  /*02d0*/  IMAD.MOV.U32 R9, RZ, RZ, R22 ;  /* 0x000000ffff097224 */ /* 0x000fe200078e0016 */
[----:B------:R-:W-:-:S03]  /*02e0*/  MOV R8, R19 ;  /* 0x0000001300087202 */ /* 0x000fc60000000f00 */
[----:B------:R-:W2:Y:S04]  /*02f0*/  LDG.E.CONSTANT R18, desc[UR6][R6.64+-0x2000] ;  /* 0xffe0000606127981 */ /* 0x000ea8000c1e9900 */
[----:B------:R-:W2:Y:S04]  /*0300*/  LDG.E.CONSTANT R17, desc[UR6][R8.64+-0x2000] ;  /* 0xffe0000608117981 */ /* 0x000ea8000c1e9900 */
[----:B------:R-:W3:Y:S04]  /*0310*/  LDG.E.CONSTANT R26, desc[UR6][R6.64+-0x1c00] ;  /* 0xffe40006061a7981 */ /* 0x000ee8000c1e9900 */
[----:B------:R-:W3:Y:S04]  /*0320*/  LDG.E.CONSTANT R25, desc[UR6][R8.64+-0x1c00] ;  /* 0xffe4000608197981 */ /* 0x000ee8000c1e9900 */
[----:B------:R-:W4:Y:S04]  /*0330*/  LDG.E.CONSTANT R16, desc[UR6][R6.64+-0x1800] ;  /* 0xffe8000606107981 */ /* 0x000f28000c1e9900 */
[----:B------:R-:W4:Y:S04]  /*0340*/  LDG.E.CONSTANT R23, desc[UR6][R8.64+-0x1800] ;  /* 0xffe8000608177981 */ /* 0x000f28000c1e9900 */
[----:B------:R-:W5:Y:S04]  /*0350*/  LDG.E.CONSTANT R19, desc[UR6][R6.64+-0x1400] ;  /* 0xffec000606137981 */ /* 0x000f68000c1e9900 */
[----:B------:R-:W5:Y:S04]  /*0360*/  LDG.E.CONSTANT R22, desc[UR6][R8.64+-0x1400] ;  /* 0xffec000608167981 */ /* 0x000f68000c1e9900 */
[----:B------:R-:W5:Y:S04]  /*0370*/  LDG.E.CONSTANT R21, desc[UR6][R6.64+-0x1000] ;  /* 0xfff0000606157981 */ /* 0x000f68000c1e9900 */
[----:B------:R-:W5:Y:S01]  /*0380*/  LDG.E.CONSTANT R24, desc[UR6][R8.64+-0x1000] ;  /* 0xfff0000608187981 */ /* 0x000f62000c1e9900 */
[----:B--2---:R-:W-:-:S03]  /*0390*/  FFMA R15, R18, R17, R15 ;  /* 0x00000011120f7223 */ /* 0x004fc6000000000f */
[----:B------:R-:W2:Y:S04]  /*03a0*/  LDG.E.CONSTANT R17, desc[UR6][R6.64+-0xc00] ;  /* 0xfff4000606117981 */ /* 0x000ea8000c1e9900 */
[----:B------:R-:W2:Y:S01]  /*03b0*/  LDG.E.CONSTANT R18, desc[UR6][R8.64+-0xc00] ;  /* 0xfff4000608127981 */ /* 0x000ea2000c1e9900 */
[----:B---3--:R-:W-:-:S04]  /*03c0*/  FFMA R15, R26, R25, R15 ;  /* 0x000000191a0f7223 */ /* 0x008fc8000000000f */
[----:B----4-:R-:W-:Y:S02]  /*03d0*/  FFMA R26, R16, R23, R15 ;  /* 0x00000017101a7223 */ /* 0x010fe4000000000f */
[----:B------:R-:W3:Y:S04]  /*03e0*/  LDG.E.CONSTANT R15, desc[UR6][R6.64+-0x800] ;  /* 0xfff80006060f7981 */ /* 0x000ee8000c1e9900 */
[----:B------:R-:W3:Y:S01]  /*03f0*/  LDG.E.CONSTANT R16, desc[UR6][R8.64+-0x800] ;  /* 0xfff8000608107981 */ /* 0x000ee2000c1e9900 */
[----:B-----5:R-:W-:-:S03]  /*0400*/  FFMA R26, R19, R22, R26 ;  /* 0x00000016131a7223 */ /* 0x020fc6000000001a */
[----:B------:R-:W4:Y:S04]  /*0410*/  LDG.E.CONSTANT R19, desc[UR6][R6.64+-0x400] ;  /* 0xfffc000606137981 */ /* 0x000f28000c1e9900 */
[----:B------:R-:W4:Y:S01]  /*0420*/  LDG.E.CONSTANT R22, desc[UR6][R8.64+-0x400] ;  /* 0xfffc000608167981 */ /* 0x000f22000c1e9900 */
[----:B------:R-:W-:-:S03]  /*0430*/  FFMA R26, R21, R24, R26 ;  /* 0x00000018151a7223 */ /* 0x000fc6000000001a */
[----:B------:R-:W5:Y:S04]  /*0440*/  LDG.E.CONSTANT R21, desc[UR6][R6.64] ;  /* 0x0000000606157981 */ /* 0x000f68000c1e9900 */
[----:B------:R-:W5:Y:S04]  /*0450*/  LDG.E.CONSTANT R24, desc[UR6][R8.64] ;  /* 0x0000000608187981 */ /* 0x000f68000c1e9900 */
[----:B------:R-:W5:Y:S01]  /*0460*/  LDG.E.CONSTANT R23, desc[UR6][R6.64+0x400] ;  /* 0x0004000606177981 */ /* 0x000f62000c1e9900 */
[----:B--2---:R-:W-:-:S03]  /*0470*/  FFMA R28, R17, R18, R26 ;  /* 0x00000012111c7223 */ /* 0x004fc6000000001a */
[----:B------:R-:W2:Y:S04]  /*0480*/  LDG.E.CONSTANT R26, desc[UR6][R8.64+0x400] ;  /* 0x00040006081a7981 */ /* 0x000ea8000c1e9900 */
[----:B------:R-:W2:Y:S04]  /*0490*/  LDG.E.CONSTANT R17, desc[UR6][R6.64+0x800] ;  /* 0x0008000606117981 */ /* 0x000ea8000c1e9900 */
[----:B------:R-:W2:Y:S01]  /*04a0*/  LDG.E.CONSTANT R18, desc[UR6][R8.64+0x800] ;  /* 0x0008000608127981 */ /* 0x000ea2000c1e9900 */
[----:B---3--:R-:W-:-:S03]  /*04b0*/  FFMA R16, R15, R16, R28 ;  /* 0x000000100f107223 */ /* 0x008fc6000000001c */
[----:B------:R-:W3:Y:S01]  /*04c0*/  LDG.E.CONSTANT R15, desc[UR6][R6.64+0xc00] ;  /* 0x000c0006060f7981 */ /* 0x000ee2000c1e9900 */
[----:B----4-:R-:W-:-:S03]  /*04d0*/  FFMA R22, R19, R22, R16 ;  /* 0x0000001613167223 */ /* 0x010fc60000000010 */
[----:B------:R-:W3:Y:S04]  /*04e0*/  LDG.E.CONSTANT R16, desc[UR6][R8.64+0xc00] ;  /* 0x000c000608107981 */ /* 0x000ee8000c1e9900 */
[----:B------:R-:W4:Y:S01]  /*04f0*/  LDG.E.CONSTANT R19, desc[UR6][R6.64+0x1000] ;  /* 0x0010000606137981 */ /* 0x000f22000c1e9900 */
[----:B-----5:R-:W-:-:S03]  /*0500*/  FFMA R24, R21, R24, R22 ;  /* 0x0000001815187223 */ /* 0x020fc60000000016 */
[----:B------:R-:W4:Y:S04]  /*0510*/  LDG.E.CONSTANT R22, desc[UR6][R8.64+0x1000] ;  /* 0x0010000608167981 */ /* 0x000f28000c1e9900 */
[----:B------:R-:W5:Y:S01]  /*0520*/  LDG.E.CONSTANT R21, desc[UR6][R6.64+0x1400] ;  /* 0x0014000606157981 */ /* 0x000f62000c1e9900 */
[----:B--2---:R-:W-:-:S03]  /*0530*/  FFMA R26, R23, R26, R24 ;  /* 0x0000001a171a7223 */ /* 0x004fc60000000018 */
[----:B------:R-:W5:Y:S04]  /*0540*/  LDG.E.CONSTANT R24, desc[UR6][R8.64+0x1400] ;  /* 0x0014000608187981 */ /* 0x000f68000c1e9900 */
[----:B------:R-:W2:Y:S01]  /*0550*/  LDG.E.CONSTANT R23, desc[UR6][R6.64+0x1800] ;  /* 0x0018000606177981 */ /* 0x000ea2000c1e9900 */
[----:B------:R-:W-:-:S03]  /*0560*/  FFMA R28, R17, R18, R26 ;  /* 0x00000012111c7223 */ /* 0x000fc6000000001a */
[----:B------:R-:W2:Y:S04]  /*0570*/  LDG.E.CONSTANT R26, desc[UR6][R8.64+0x1800] ;  /* 0x00180006081a7981 */ /* 0x000ea8000c1e9900 */
[----:B------:R-:W2:Y:S04]  /*0580*/  LDG.E.CONSTANT R17, desc[UR6][R6.64+0x1c00] ;  /* 0x001c000606117981 */ /* 0x000ea8000c1e9900 */
[----:B------:R-:W2:Y:S01]  /*0590*/  LDG.E.CONSTANT R18, desc[UR6][R8.64+0x1c00] ;  /* 0x001c000608127981 */ /* 0x000ea2000c1e9900 */
[----:B------:R-:W-:-:S04]  /*05a0*/  IADD3 R14, PT, PT, R14, 0x10, RZ ;  /* 0x000000100e0e7810 */ /* 0x000fc80007ffe0ff */
[----:B------:R-:W-:Y:S01]  /*05b0*/  ISETP.NE.AND P1, PT, R14, RZ, PT ;  /* 0x000000ff0e00720c */ /* 0x000fe20003f25270 */
[----:B---3--:R-:W-:-:S04]  /*05c0*/  FFMA R16, R15, R16, R28 ;  /* 0x000000100f107223 */ /* 0x008fc8000000001c */
[----:B----4-:R-:W-:Y:S01]  /*05d0*/  FFMA R16, R19, R22, R16 ;  /* 0x0000001613107223 */ /* 0x010fe20000000010 */
[----:B------:R-:W-:Y:S02]  /*05e0*/  IADD3 R19, P3, PT, R8, 0x4000, RZ ;  /* 0x0000400008137810 */ /* 0x000fe40007f7e0ff */
[----:B------:R-:W-:-:S03]  /*05f0*/  IADD3 R13, PT, PT, R13, 0x1000, RZ ;  /* 0x000010000d0d7810 */ /* 0x000fc60007ffe0ff */
[----:B------:R-:W-:Y:S02]  /*0600*/  IMAD.X R22, RZ, RZ, R9, P3 ;  /* 0x000000ffff167224 */ /* 0x000fe400018e0609 */
[----:B-----5:R-:W-:Y:S01]  /*0610*/  FFMA R16, R21, R24, R16 ;  /* 0x0000001815107223 */ /* 0x020fe20000000010 */
[----:B------:R-:W-:-:S03]  /*0620*/  IADD3 R21, P2, PT, R6, 0x4000, RZ ;  /* 0x0000400006157810 */ /* 0x000fc60007f5e0ff */
[----:B--2---:R-:W-:Y:S01]  /*0630*/  FFMA R16, R23, R26, R16 ;  /* 0x0000001a17107223 */ /* 0x004fe20000000010 */
[----:B------:R-:W-:-:S03]  /*0640*/  IADD3.X R24, PT, PT, RZ, R7, RZ, P2, !PT ;  /* 0x00000007ff187210 */ /* 0x000fc600017fe4ff */
[----:B------:R-:W-:Y:S01]  /*0650*/  FFMA R15, R17, R18, R16 ;  /* 0x00000012110f7223 */ /* 0x000fe20000000010 */
[----:B------:R-:W-:Y:S06]  /*0660*/  @P1 BRA `(.L_x_5) ;  /* 0xfffffffc00101947 */ /* 0x000fec000383ffff */
.L_x_4:
[----:B------:R-:W-:Y:S05]  /*0670*/  BSYNC.RECONVERGENT B1 ;  /* 0x0000000000017941 */ /* 0x000fea0003800200 */
.L_x_3:
[----:B------:R-:W-:Y:S01]  /*0680*/  SHF.R.S32.HI R7, RZ, 0x1f, R12 ;  /* 0x0000001fff077819 */ /* 0x000fe2000001140c */
[----:B------:R-:W-:Y:S06]  /*0690*/  @!P0 BRA `(.L_x_2) ;  /* 0x00000004003c8947 */ /* 0x000fec0003800000 */
[----:B------:R-:W0:Y:S01]  /*06a0*/  LDC.64 R8, c[0x0][0x380] ;  /* 0x0000e000ff087b82 */ /* 0x000e220000000a00 */
[----:B------:R-:W-:Y:S01]  /*06b0*/  ISETP.GE.U32.AND P0, PT, R20, 0x8, PT ;  /* 0x000000081400780c */ /* 0x000fe20003f06070 */
[----:B------:R-:W-:Y:S01]  /*06c0*/  BSSY.RECONVERGENT B1, `(.L_x_6) ;  /* 0x0000021000017945 */ /* 0x000fe20003800200 */
[----:B------:R-:W-:-:S04]  /*06d0*/  LOP3.LUT R24, R10, 0x7, RZ, 0xc0, !PT ;  /* 0x000000070a187812 */ /* 0x000fc800078ec0ff */
[----:B------:R-:W-:Y:S02]  /*06e0*/  ISETP.NE.AND P1, PT, R24, RZ, PT ;  /* 0x000000ff1800720c */ /* 0x000fe40003f25270 */
[----:B0-----:R-:W-:-:S04]  /*06f0*/  LEA R6, P2, R12, R8, 0x2 ;  /* 0x000000080c067211 */ /* 0x001fc800078410ff */
[----:B------:R-:W-:Y:S01]  /*0700*/  LEA.HI.X R7, R12, R9, R7, 0x2, P2 ;  /* 0x000000090c077211 */ /* 0x000fe200010f1407 */
[----:B------:R-:W-:Y:S08]  /*0710*/  @!P0 BRA `(.L_x_7) ;  /* 0x00000000006c8947 */ /* 0x000ff00003800000 */
[----:B------:R-:W-:-:S04]  /*0720*/  IMAD.WIDE.U32 R16, R13, 0x4, R2 ;  /* 0x000000040d107825 */ /* 0x000fc800078e0002 */
[----:B------:R-:W-:Y:S01]  /*0730*/  IMAD.WIDE.U32 R18, R13, 0x4, R6 ;  /* 0x000000040d127825 */ /* 0x000fe200078e0006 */
        /* <DEDUP_REMOVED lines=8> */
[----:B------:R-:W5:Y:S01]  /*07c0*/  LDG.E.CONSTANT R28, desc[UR6][R18.64+0x1c00] ;  /* 0x001c0006121c7981 */ /* 0x000f62000c1e9900 */
[----:B--2---:R-:W-:-:S03]  /*07d0*/  FFMA R20, R12, R20, R15 ;  /* 0x000000140c147223 */ /* 0x004fc6000000000f */
[----:B------:R-:W2:Y:S04]  /*07e0*/  LDG.E.CONSTANT R12, desc[UR6][R16.64+0xc00] ;  /* 0x000c0006100c7981 */ /* 0x000ea8000c1e9900 */
[----:B------:R-:W2:Y:S01]  /*07f0*/  LDG.E.CONSTANT R15, desc[UR6][R18.64+0xc00] ;  /* 0x000c0006120f7981 */ /* 0x000ea2000c1e9900 */
[----:B---3--:R-:W-:-:S03]  /*0800*/  FFMA R22, R23, R22, R20 ;  /* 0x0000001617167223 */ /* 0x008fc60000000014 */
[----:B------:R-:W3:Y:S04]  /*0810*/  LDG.E.CONSTANT R20, desc[UR6][R16.64+0x1000] ;  /* 0x0010000610147981 */ /* 0x000ee8000c1e9900 */
[----:B------:R-:W3:Y:S01]  /*0820*/  LDG.E.CONSTANT R23, desc[UR6][R18.64+0x1000] ;  /* 0x0010000612177981 */ /* 0x000ee2000c1e9900 */
[----:B----4-:R-:W-:-:S03]  /*0830*/  FFMA R27, R21, R14, R22 ;  /* 0x0000000e151b7223 */ /* 0x010fc60000000016 */
[----:B------:R-:W5:Y:S04]  /*0840*/  LDG.E.CONSTANT R22, desc[UR6][R16.64+0x1400] ;  /* 0x0014000610167981 */ /* 0x000f68000c1e9900 */
[----:B------:R-:W4:Y:S04]  /*0850*/  LDG.E.CONSTANT R14, desc[UR6][R16.64+0x1800] ;  /* 0x00180006100e7981 */ /* 0x000f28000c1e9900 */
[----:B------:R-:W4:Y:S01]  /*0860*/  LDG.E.CONSTANT R21, desc[UR6][R16.64+0x1c00] ;  /* 0x001c000610157981 */ /* 0x000f22000c1e9900 */
[----:B------:R-:W-:Y:S01]  /*0870*/  IADD3 R13, PT, PT, R13, 0x800, RZ ;  /* 0x000008000d0d7810 */ /* 0x000fe20007ffe0ff */
[----:B--2---:R-:W-:-:S04]  /*0880*/  FFMA R15, R12, R15, R27 ;  /* 0x0000000f0c0f7223 */ /* 0x004fc8000000001b */
[----:B---3--:R-:W-:-:S04]  /*0890*/  FFMA R15, R20, R23, R15 ;  /* 0x00000017140f7223 */ /* 0x008fc8000000000f */
[----:B-----5:R-:W-:-:S04]  /*08a0*/  FFMA R15, R22, R25, R15 ;  /* 0x00000019160f7223 */ /* 0x020fc8000000000f */
[----:B----4-:R-:W-:-:S04]  /*08b0*/  FFMA R14, R14, R26, R15 ;  /* 0x0000001a0e0e7223 */ /* 0x010fc8000000000f */
[----:B------:R-:W-:-:S07]  /*08c0*/  FFMA R15, R21, R28, R14 ;  /* 0x0000001c150f7223 */ /* 0x000fce000000000e */
.L_x_7:
[----:B------:R-:W-:Y:S05]  /*08d0*/  BSYNC.RECONVERGENT B1 ;  /* 0x0000000000017941 */ /* 0x000fea0003800200 */
.L_x_6:
[----:B------:R-:W-:Y:S05]  /*08e0*/  @!P1 BRA `(.L_x_2) ;  /* 0x0000000000a89947 */ /* 0x000fea0003800000 */
[----:B------:R-:W-:Y:S01]  /*08f0*/  ISETP.GE.U32.AND P0, PT, R24, 0x4, PT ;  /* 0x000000041800780c */ /* 0x000fe20003f06070 */
[----:B------:R-:W-:Y:S01]  /*0900*/  BSSY.RECONVERGENT B1, `(.L_x_8) ;  /* 0x0000013000017945 */ /* 0x000fe20003800200 */
[----:B------:R-:W-:-:S04]  /*0910*/  LOP3.LUT R10, R10, 0x3, RZ, 0xc0, !PT ;  /* 0x000000030a0a7812 */ /* 0x000fc800078ec0ff */
[----:B------:R-:W-:-:S07]  /*0920*/  ISETP.NE.AND P1, PT, R10, RZ, PT ;  /* 0x000000ff0a00720c */ /* 0x000fce0003f25270 */
[----:B------:R-:W-:Y:S06]  /*0930*/  @!P0 BRA `(.L_x_9) ;  /* 0x00000000003c8947 */ /* 0x000fec0003800000 */
[----:B------:R-:W-:-:S04]  /*0940*/  IMAD.WIDE.U32 R2, R13, 0x4, R2 ;  /* 0x000000040d027825 */ /* 0x000fc800078e0002 */
[C---:B------:R-:W-:Y:S01]  /*0950*/  IMAD.WIDE.U32 R6, R13.reuse, 0x4, R6 ;  /* 0x000000040d067825 */ /* 0x040fe200078e0006 */
[----:B------:R-:W2:Y:S04]  /*0960*/  LDG.E.CONSTANT R12, desc[UR6][R2.64] ;  /* 0x00000006020c7981 */ /* 0x000ea8000c1e9900 */
[----:B------:R-:W2:Y:S04]  /*0970*/  LDG.E.CONSTANT R14, desc[UR6][R6.64] ;  /* 0x00000006060e7981 */ /* 0x000ea8000c1e9900 */
[----:B------:R-:W3:Y:S04]  /*0980*/  LDG.E.CONSTANT R17, desc[UR6][R2.64+0x400] ;  /* 0x0004000602117981 */ /* 0x000ee8000c1e9900 */
[----:B------:R-:W3:Y:S04]  /*0990*/  LDG.E.CONSTANT R16, desc[UR6][R6.64+0x400] ;  /* 0x0004000606107981 */ /* 0x000ee8000c1e9900 */
[----:B------:R-:W4:Y:S04]  /*09a0*/  LDG.E.CONSTANT R19, desc[UR6][R2.64+0x800] ;  /* 0x0008000602137981 */ /* 0x000f28000c1e9900 */
[----:B------:R-:W4:Y:S04]  /*09b0*/  LDG.E.CONSTANT R18, desc[UR6][R6.64+0x800] ;  /* 0x0008000606127981 */ /* 0x000f28000c1e9900 */
[----:B------:R-:W5:Y:S04]  /*09c0*/  LDG.E.CONSTANT R21, desc[UR6][R2.64+0xc00] ;  /* 0x000c000602157981 */ /* 0x000f68000c1e9900 */
[----:B------:R-:W5:Y:S01]  /*09d0*/  LDG.E.CONSTANT R20, desc[UR6][R6.64+0xc00] ;  /* 0x000c000606147981 */ /* 0x000f62000c1e9900 */
[----:B------:R-:W-:-:S02]  /*09e0*/  VIADD R13, R13, 0x400 ;  /* 0x000004000d0d7836 */ /* 0x000fc40000000000 */
[----:B--2---:R-:W-:-:S04]  /*09f0*/  FFMA R12, R12, R14, R15 ;  /* 0x0000000e0c0c7223 */ /* 0x004fc8000000000f */
[----:B---3--:R-:W-:-:S04]  /*0a00*/  FFMA R12, R17, R16, R12 ;  /* 0x00000010110c7223 */ /* 0x008fc8000000000c */
[----:B----4-:R-:W-:-:S04]  /*0a10*/  FFMA R12, R19, R18, R12 ;  /* 0x00000012130c7223 */ /* 0x010fc8000000000c */
[----:B-----5:R-:W-:-:S07]  /*0a20*/  FFMA R15, R21, R20, R12 ;  /* 0x00000014150f7223 */ /* 0x020fce000000000c */
.L_x_9:
[----:B------:R-:W-:Y:S05]  /*0a30*/  BSYNC.RECONVERGENT B1 ;  /* 0x0000000000017941 */ /* 0x000fea0003800200 */
.L_x_8:
[----:B------:R-:W-:Y:S05]  /*0a40*/  @!P1 BRA `(.L_x_2) ;  /* 0x0000000000509947 */ /* 0x000fea0003800000 */
[----:B------:R-:W-:Y:S01]  /*0a50*/  IMAD.WIDE.U32 R2, R13, 0x4, R4 ;  /* 0x000000040d027825 */ /* 0x000fe200078e0004 */
[----:B------:R-:W-:Y:S02]  /*0a60*/  IADD3 R10, PT, PT, -R10, RZ, RZ ;  /* 0x000000ff0a0a7210 */ /* 0x000fe40007ffe1ff */
[C---:B------:R-:W-:Y:S02]  /*0a70*/  IADD3 R12, P0, PT, R2.reuse, R8, RZ ;  /* 0x00000008020c7210 */ /* 0x040fe40007f1e0ff */
[----:B------:R-:W-:Y:S02]  /*0a80*/  IADD3 R8, P1, PT, R2, UR8, RZ ;  /* 0x0000000802087c10 */ /* 0x000fe4000ff3e0ff */
[C---:B------:R-:W-:Y:S02]  /*0a90*/  IADD3.X R13, PT, PT, R3.reuse, R9, RZ, P0, !PT ;  /* 0x00000009030d7210 */ /* 0x040fe400007fe4ff */
[----:B------:R-:W-:-:S09]  /*0aa0*/  IADD3.X R9, PT, PT, R3, UR9, RZ, P1, !PT ;  /* 0x0000000903097c10 */ /* 0x000fd20008ffe4ff */
.L_x_10:
[----:B------:R-:W-:Y:S01]  /*0ab0*/  MOV R2, R8 ;  /* 0x0000000800027202 */ /* 0x000fe20000000f00 */
[----:B------:R-:W-:Y:S01]  /*0ac0*/  IMAD.MOV.U32 R3, RZ, RZ, R9 ;  /* 0x000000ffff037224 */ /* 0x000fe200078e0009 */
[----:B------:R-:W-:Y:S02]  /*0ad0*/  MOV R6, R12 ;  /* 0x0000000c00067202 */ /* 0x000fe40000000f00 */
[----:B------:R-:W-:Y:S02]  /*0ae0*/  MOV R7, R13 ;  /* 0x0000000d00077202 */ /* 0x000fe40000000f00 */
[----:B------:R-:W2:Y:S04]  /*0af0*/  LDG.E.CONSTANT R2, desc[UR6][R2.64] ;  /* 0x0000000602027981 */ /* 0x000ea8000c1e9900 */
[----:B------:R-:W2:Y:S01]  /*0b00*/  LDG.E.CONSTANT R6, desc[UR6][R6.64] ;  /* 0x0000000606067981 */ /* 0x000ea2000c1e9900 */
[----:B------:R-:W-:-:S02]  /*0b10*/  IADD3 R10, PT, PT, R10, 0x1, RZ ;  /* 0x000000010a0a7810 */ /* 0x000fc40007ffe0ff */
[----:B------:R-:W-:Y:S02]  /*0b20*/  IADD3 R12, P1, PT, R12, 0x400, RZ ;  /* 0x000004000c0c7810 */ /* 0x000fe40007f3e0ff */
[----:B------:R-:W-:Y:S02]  /*0b30*/  ISETP.NE.AND P0, PT, R10, RZ, PT ;  /* 0x000000ff0a00720c */ /* 0x000fe40003f05270 */
[----:B------:R-:W-:Y:S01]  /*0b40*/  IADD3 R8, P2, PT, R8, 0x400, RZ ;  /* 0x0000040008087810 */ /* 0x000fe20007f5e0ff */
[----:B------:R-:W-:-:S03]  /*0b50*/  IMAD.X R13, RZ, RZ, R13, P1 ;  /* 0x000000ffff0d7224 */ /* 0x000fc600008e060d */
[----:B------:R-:W-:Y:S01]  /*0b60*/  IADD3.X R9, PT, PT, RZ, R9, RZ, P2, !PT ;  /* 0x00000009ff097210 */ /* 0x000fe200017fe4ff */
[----:B--2---:R-:W-:-:S06]  /*0b70*/  FFMA R15, R2, R6, R15 ;  /* 0x00000006020f7223 */ /* 0x004fcc000000000f */
[----:B------:R-:W-:Y:S05]  /*0b80*/  @P0 BRA `(.L_x_10) ;  /* 0xfffffffc00c80947 */ /* 0x000fea000383ffff */
.L_x_2:
[----:B------:R-:W-:Y:S05]  /*0b90*/  BSYNC.RECONVERGENT B0 ;  /* 0x0000000000007941 */ /* 0x000fea0003800200 */
.L_x_1:
[----:B------:R-:W0:Y:S01]  /*0ba0*/  SHFL.DOWN PT, R2, R15, 0x10, 0x1f ;  /* 0x0a001f000f027f89 */ /* 0x000e2200000e0000 */
[----:B------:R-:W-:-:S13]  /*0bb0*/  LOP3.LUT P0, RZ, R11, 0x1f, RZ, 0xc0, !PT ;  /* 0x0000001f0bff7812 */ /* 0x000fda000780c0ff */
[----:B------:R-:W1:Y:S01]  /*0bc0*/  @!P0 S2R R10, SR_CgaCtaId ;  /* 0x00000000000a8919 */ /* 0x000e620000008800 */
[----:B------:R-:W-:Y:S01]  /*0bd0*/  @!P0 MOV R9, 0x400 ;  /* 0x0000040000098802 */ /* 0x000fe20000000f00 */
[----:B0-----:R-:W-:-:S05]  /*0be0*/  FADD R2, R2, R15 ;  /* 0x0000000f02027221 */ /* 0x001fca0000000000 */
[----:B------:R-:W0:Y:S01]  /*0bf0*/  SHFL.DOWN PT, R3, R2, 0x8, 0x1f ;  /* 0x09001f0002037f89 */ /* 0x000e2200000e0000 */
[----:B-1----:R-:W-:-:S04]  /*0c00*/  @!P0 LEA R10, R10, R9, 0x18 ;  /* 0x000000090a0a8211 */ /* 0x002fc800078ec0ff */
[----:B------:R-:W-:Y:S01]  /*0c10*/  @!P0 LEA.HI R10, R11, R10, RZ, 0x1d ;  /* 0x0000000a0b0a8211 */ /* 0x000fe200078fe8ff */
[----:B0-----:R-:W-:Y:S01]  /*0c20*/  FADD R3, R2, R3 ;  /* 0x0000000302037221 */ /* 0x001fe20000000000 */
[----:B------:R-:W-:-:S04]  /*0c30*/  HFMA2 R2, -RZ, RZ, 0, 0 ;  /* 0x00000000ff027431 */ /* 0x000fc800000001ff */
[----:B------:R-:W0:Y:S02]  /*0c40*/  SHFL.DOWN PT, R6, R3, 0x4, 0x1f ;  /* 0x08801f0003067f89 */ /* 0x000e2400000e0000 */
[----:B0-----:R-:W-:-:S05]  /*0c50*/  FADD R6, R3, R6 ;  /* 0x0000000603067221 */ /* 0x001fca0000000000 */
[----:B------:R-:W0:Y:S02]  /*0c60*/  SHFL.DOWN PT, R7, R6, 0x2, 0x1f ;  /* 0x08401f0006077f89 */ /* 0x000e2400000e0000 */
[----:B0-----:R-:W-:-:S05]  /*0c70*/  FADD R7, R6, R7 ;  /* 0x0000000706077221 */ /* 0x001fca0000000000 */
[----:B------:R-:W0:Y:S02]  /*0c80*/  SHFL.DOWN PT, R8, R7, 0x1, 0x1f ;  /* 0x08201f0007087f89 */ /* 0x000e2400000e0000 */
[----:B0-----:R-:W-:-:S05]  /*0c90*/  FADD R9, R7, R8 ;  /* 0x0000000807097221 */ /* 0x001fca0000000000 */
[----:B------:R0:W-:Y:S01]  /*0ca0*/  @!P0 STS [R10], R9 ;  /* 0x000000090a008388 */ /* 0x0001e20000000800 */
[----:B------:R-:W-:Y:S01]  /*0cb0*/  BAR.SYNC.DEFER_BLOCKING 0x0 ;  /* 0x0000000000007b1d */ /* 0x000fe20000010000 */
[----:B------:R-:W-:-:S13]  /*0cc0*/  ISETP.GT.U32.AND P0, PT, R11, 0x1f, PT ;  /* 0x0000001f0b00780c */ /* 0x000fda0003f04070 */
[----:B0-----:R-:W-:Y:S05]  /*0cd0*/  @P0 BRA `(.L_x_11) ;  /* 0x0000000000540947 */ /* 0x001fea0003800000 */
[----:B------:R-:W-:Y:S01]  /*0ce0*/  ISETP.GT.U32.AND P0, PT, R11, 0x7, PT ;  /* 0x000000070b00780c */ /* 0x000fe20003f04070 */
[----:B------:R-:W-:-:S12]  /*0cf0*/  UMOV UR4, 0xffffffff ;  /* 0xffffffff00047882 */ /* 0x000fd80000000000 */
[----:B------:R-:W0:Y:S01]  /*0d00*/  @!P0 S2R R3, SR_CgaCtaId ;  /* 0x0000000000038919 */ /* 0x000e220000008800 */
[----:B------:R-:W-:-:S04]  /*0d10*/  @!P0 MOV R2, 0x400 ;  /* 0x0000040000028802 */ /* 0x000fc80000000f00 */
[----:B0-----:R-:W-:Y:S02]  /*0d20*/  @!P0 LEA R6, R3, R2, 0x18 ;  /* 0x0000000203068211 */ /* 0x001fe400078ec0ff */
[----:B------:R-:W-:-:S03]  /*0d30*/  MOV R2, RZ ;  /* 0x000000ff00027202 */ /* 0x000fc60000000f00 */
[----:B------:R-:W-:-:S05]  /*0d40*/  @!P0 IMAD R3, R11, 0x4, R6 ;  /* 0x000000040b038824 */ /* 0x000fca00078e0206 */
[----:B------:R0:W1:Y:S01]  /*0d50*/  @!P0 LDS R2, [R3] ;  /* 0x0000000003028984 */ /* 0x0000620000000800 */
[----:B------:R-:W-:Y:S05]  /*0d60*/  BRA.DIV UR4, `(.L_x_12) ;  /* 0x0000002204f47947 */ /* 0x000fea000b800000 */
[----:B01----:R-:W0:Y:S02]  /*0d70*/  SHFL.DOWN PT, R3, R2, 0x10, 0x1f ;  /* 0x0a001f0002037f89 */ /* 0x003e2400000e0000 */
[----:B0-----:R-:W-:-:S05]  /*0d80*/  FADD R3, R3, R2 ;  /* 0x0000000203037221 */ /* 0x001fca0000000000 */
[----:B------:R-:W0:Y:S02]  /*0d90*/  SHFL.DOWN PT, R6, R3, 0x8, 0x1f ;  /* 0x09001f0003067f89 */ /* 0x000e2400000e0000 */
[----:B0-----:R-:W-:-:S05]  /*0da0*/  FADD R6, R3, R6 ;  /* 0x0000000603067221 */ /* 0x001fca0000000000 */
[----:B------:R-:W0:Y:S02]  /*0db0*/  SHFL.DOWN PT, R7, R6, 0x4, 0x1f ;  /* 0x08801f0006077f89 */ /* 0x000e2400000e0000 */
[----:B0-----:R-:W-:-:S05]  /*0dc0*/  FADD R7, R6, R7 ;  /* 0x0000000706077221 */ /* 0x001fca0000000000 */
[----:B------:R-:W0:Y:S02]  /*0dd0*/  SHFL.DOWN PT, R8, R7, 0x2, 0x1f ;  /* 0x08401f0007087f89 */ /* 0x000e2400000e0000 */
[----:B0-----:R-:W-:-:S05]  /*0de0*/  FADD R8, R7, R8 ;  /* 0x0000000807087221 */ /* 0x001fca0000000000 */
[----:B------:R0:W1:Y:S02]  /*0df0*/  SHFL.DOWN PT, R9, R8, 0x1, 0x1f ;  /* 0x08201f0008097f89 */ /* 0x00006400000e0000 */
.L_x_42:
[----:B-1----:R-:W-:Y:S01]  /*0e00*/  FADD R9, R8, R9 ;  /* 0x0000000908097221 */ /* 0x002fe20000000000 */
[----:B------:R-:W-:-:S04]  /*0e10*/  ISETP.NE.AND P0, PT, R11, RZ, PT ;  /* 0x000000ff0b00720c */ /* 0x000fc80003f05270 */
[----:B------:R-:W-:-:S09]  /*0e20*/  FSEL R2, R9, RZ, !P0 ;  /* 0x000000ff09027208 */ /* 0x000fd20004000000 */
.L_x_11:
[----:B------:R-:W-:Y:S05]  /*0e30*/  WARPSYNC.ALL ;  /* 0x0000000000007948 */ /* 0x000fea0003800000 */
[----:B------:R-:W1:Y:S08]  /*0e40*/  S2UR UR5, SR_CgaCtaId ;  /* 0x00000000000579c3 */ /* 0x000e700000008800 */
[----:B------:R-:W-:Y:S01]  /*0e50*/  BAR.SYNC.DEFER_BLOCKING 0x0 ;  /* 0x0000000000007b1d */ /* 0x000fe20000010000 */
[----:B------:R-:W-:-:S02]  /*0e60*/  ISETP.NE.AND P0, PT, R11, RZ, PT ;  /* 0x000000ff0b00720c */ /* 0x000fc40003f05270 */
[----:B------:R-:W-:-:S03]  /*0e70*/  ISETP.GE.AND P1, PT, R11, R0, PT ;  /* 0x000000000b00720c */ /* 0x000fc60003f26270 */
[----:B------:R-:W-:Y:S02]  /*0e80*/  UMOV UR4, 0x400 ;  /* 0x0000040000047882 */ /* 0x000fe40000000000 */
[----:B-1----:R-:W-:-:S09]  /*0e90*/  ULEA UR4, UR5, UR4, 0x18 ;  /* 0x0000000405047291 */ /* 0x002fd2000f8ec0ff */
[----:B------:R1:W-:Y:S01]  /*0ea0*/  @!P0 STS [UR4+0x20], R2 ;  /* 0x00002002ff008988 */ /* 0x0003e20008000804 */
[----:B------:R-:W-:Y:S06]  /*0eb0*/  BAR.SYNC.DEFER_BLOCKING 0x0 ;  /* 0x0000000000007b1d */ /* 0x000fec0000010000 */
[----:B------:R-:W-:Y:S05]  /*0ec0*/  @P1 EXIT ;  /* 0x000000000000194d */ /* 0x000fea0003800000 */
[----:B0-----:R-:W0:Y:S01]  /*0ed0*/  LDS R8, [UR4+0x20] ;  /* 0x00002004ff087984 */ /* 0x001e220008000800 */
[----:B------:R-:W-:Y:S01]  /*0ee0*/  LOP3.LUT R3, RZ, R11, RZ, 0x33, !PT ;  /* 0x0000000bff037212 */ /* 0x000fe200078e33ff */
[----:B------:R-:W2:Y:S01]  /*0ef0*/  LDCU UR10, c[0x0][0x3a0] ;  /* 0x00007400ff0a77ac */ /* 0x000ea20008000800 */
[----:B------:R-:W-:Y:S02]  /*0f00*/  BSSY.RECONVERGENT B0, `(.L_x_13) ;  /* 0x000002a000007945 */ /* 0x000fe40003800200 */
[----:B------:R-:W-:-:S04]  /*0f10*/  IADD3 R6, PT, PT, R3, R0, RZ ;  /* 0x0000000003067210 */ /* 0x000fc80007ffe0ff */
[C---:B-1----:R-:W-:Y:S02]  /*0f20*/  LOP3.LUT R2, R6.reuse, 0x300, RZ, 0xc0, !PT ;  /* 0x0000030006027812 */ /* 0x042fe400078ec0ff */
[----:B------:R-:W-:Y:S02]  /*0f30*/  ISETP.GE.U32.AND P0, PT, R6, 0x300, PT ;  /* 0x000003000600780c */ /* 0x000fe40003f06070 */
[----:B------:R-:W-:-:S13]  /*0f40*/  ISETP.NE.AND P1, PT, R2, 0x300, PT ;  /* 0x000003000200780c */ /* 0x000fda0003f25270 */
[----:B--2---:R-:W-:Y:S05]  /*0f50*/  @!P1 BRA `(.L_x_14) ;  /* 0x0000000000909947 */ /* 0x004fea0003800000 */
[----:B------:R-:W1:Y:S01]  /*0f60*/  LDCU.64 UR4, c[0x0][0x390] ;  /* 0x00007200ff0477ac */ /* 0x000e620008000a00 */
[----:B------:R-:W-:Y:S01]  /*0f70*/  IMAD.WIDE.U32 R2, R11, 0x4, R4 ;  /* 0x000000040b027825 */ /* 0x000fe200078e0004 */
[----:B------:R-:W-:Y:S01]  /*0f80*/  LEA.HI R6, R6, 0x1, RZ, 0x18 ;  /* 0x0000000106067811 */ /* 0x000fe200078fc0ff */
[----:B------:R-:W2:Y:S03]  /*0f90*/  LDCU.64 UR12, c[0x0][0x380] ;  /* 0x00007000ff0c77ac */ /* 0x000ea60008000a00 */
[C---:B------:R-:W-:Y:S02]  /*0fa0*/  SHF.L.U32 R7, R6.reuse, 0x8, RZ ;  /* 0x0000000806077819 */ /* 0x040fe400000006ff */
[----:B------:R-:W-:-:S05]  /*0fb0*/  LOP3.LUT R6, R6, 0x3, RZ, 0xc0, !PT ;  /* 0x0000000306067812 */ /* 0x000fca00078ec0ff */
[----:B------:R-:W-:Y:S01]  /*0fc0*/  IMAD.MOV R6, RZ, RZ, -R6 ;  /* 0x000000ffff067224 */ /* 0x000fe200078e0a06 */
[----:B-1----:R-:W-:-:S04]  /*0fd0*/  IADD3 R15, P1, PT, R2, UR4, RZ ;  /* 0x00000004020f7c10 */ /* 0x002fc8000ff3e0ff */
[----:B------:R-:W-:Y:S02]  /*0fe0*/  IADD3.X R16, PT, PT, R3, UR5, RZ, P1, !PT ;  /* 0x0000000503107c10 */ /* 0x000fe40008ffe4ff */
[C---:B--2---:R-:W-:Y:S02]  /*0ff0*/  IADD3 R13, P2, PT, R2.reuse, UR12, RZ ;  /* 0x0000000c020d7c10 */ /* 0x044fe4000ff5e0ff */
[----:B------:R-:W-:Y:S02]  /*1000*/  IADD3 R9, P1, PT, R2, UR8, RZ ;  /* 0x0000000802097c10 */ /* 0x000fe4000ff3e0ff */
[----:B------:R-:W-:Y:S02]  /*1010*/  LOP3.LUT R2, R7, 0x300, RZ, 0xc0, !PT ;  /* 0x0000030007027812 */ /* 0x000fe400078ec0ff */
[C---:B------:R-:W-:Y:S02]  /*1020*/  IADD3.X R14, PT, PT, R3.reuse, UR13, RZ, P2, !PT ;  /* 0x0000000d030e7c10 */ /* 0x040fe400097fe4ff */
[----:B------:R-:W-:-:S02]  /*1030*/  IADD3.X R12, PT, PT, R3, UR9, RZ, P1, !PT ;  /* 0x00000009030c7c10 */ /* 0x000fc40008ffe4ff */
[----:B------:R-:W-:-:S07]  /*1040*/  IADD3 R11, PT, PT, R11, R2, RZ ;  /* 0x000000020b0b7210 */ /* 0x000fce0007ffe0ff */
.L_x_15:
[----:B-1----:R-:W-:Y:S02]  /*1050*/  MOV R2, R9 ;  /* 0x0000000900027202 */ /* 0x002fe40000000f00 */
[----:B------:R-:W-:-:S05]  /*1060*/  MOV R3, R12 ;  /* 0x0000000c00037202 */ /* 0x000fca0000000f00 */
[----:B------:R1:W0:Y:S02]  /*1070*/  LDG.E.CONSTANT R7, desc[UR6][R2.64] ;  /* 0x0000000602077981 */ /* 0x000224000c1e9900 */
[----:B-1----:R-:W-:Y:S01]  /*1080*/  MOV R2, R13 ;  /* 0x0000000d00027202 */ /* 0x002fe20000000f00 */
[----:B------:R-:W-:-:S05]  /*1090*/  IMAD.MOV.U32 R3, RZ, RZ, R14 ;  /* 0x000000ffff037224 */ /* 0x000fca00078e000e */
[----:B------:R1:W2:Y:S01]  /*10a0*/  LDG.E.CONSTANT R10, desc[UR6][R2.64] ;  /* 0x00000006020a7981 */ /* 0x0002a2000c1e9900 */
[----:B------:R-:W-:Y:S02]  /*10b0*/  IADD3 R6, PT, PT, R6, 0x1, RZ ;  /* 0x0000000106067810 */ /* 0x000fe40007ffe0ff */
[----:B------:R-:W-:Y:S02]  /*10c0*/  IADD3 R13, P3, PT, R13, 0x400, RZ ;  /* 0x000004000d0d7810 */ /* 0x000fe40007f7e0ff */
[----:B------:R-:W-:Y:S02]  /*10d0*/  ISETP.NE.AND P1, PT, R6, RZ, PT ;  /* 0x000000ff0600720c */ /* 0x000fe40003f25270 */
[----:B------:R-:W-:Y:S02]  /*10e0*/  IADD3 R9, P4, PT, R9, 0x400, RZ ;  /* 0x0000040009097810 */ /* 0x000fe40007f9e0ff */
[----:B------:R-:W-:Y:S02]  /*10f0*/  IADD3.X R14, PT, PT, RZ, R14, RZ, P3, !PT ;  /* 0x0000000eff0e7210 */ /* 0x000fe40001ffe4ff */
[----:B-1----:R-:W-:-:S02]  /*1100*/  MOV R2, R15 ;  /* 0x0000000f00027202 */ /* 0x002fc40000000f00 */
[----:B------:R-:W-:Y:S02]  /*1110*/  MOV R3, R16 ;  /* 0x0000001000037202 */ /* 0x000fe40000000f00 */
[----:B------:R-:W-:Y:S02]  /*1120*/  IADD3 R15, P2, PT, R15, 0x400, RZ ;  /* 0x000004000f0f7810 */ /* 0x000fe40007f5e0ff */
[----:B------:R-:W-:-:S03]  /*1130*/  IADD3.X R12, PT, PT, RZ, R12, RZ, P4, !PT ;  /* 0x0000000cff0c7210 */ /* 0x000fc600027fe4ff */
[----:B------:R-:W-:Y:S02]  /*1140*/  IMAD.X R16, RZ, RZ, R16, P2 ;  /* 0x000000ffff107224 */ /* 0x000fe400010e0610 */
[----:B0-----:R-:W-:-:S04]  /*1150*/  FADD R7, -R8, R7 ;  /* 0x0000000708077221 */ /* 0x001fc80000000100 */
[----:B--2---:R-:W-:-:S04]  /*1160*/  FMUL R7, R7, R10 ;  /* 0x0000000a07077220 */ /* 0x004fc80000400000 */
[----:B------:R-:W-:-:S05]  /*1170*/  FMUL R7, R7, UR10 ;  /* 0x0000000a07077c20 */ /* 0x000fca0008400000 */
[----:B------:R1:W-:Y:S01]  /*1180*/  STG.E desc[UR6][R2.64], R7 ;  /* 0x0000000702007986 */ /* 0x0003e2000c101906 */
[----:B------:R-:W-:Y:S05]  /*1190*/  @P1 BRA `(.L_x_15) ;  /* 0xfffffffc00ac1947 */ /* 0x000fea000383ffff */
.L_x_14:
[----:B------:R-:W-:Y:S05]  /*11a0*/  BSYNC.RECONVERGENT B0 ;  /* 0x0000000000007941 */ /* 0x000fea0003800200 */
.L_x_13:
[----:B------:R-:W-:Y:S05]  /*11b0*/  @!P0 EXIT ;  /* 0x000000000000894d */ /* 0x000fea0003800000 */
[----:B------:R-:W-:Y:S01]  /*11c0*/  IMAD.WIDE.U32 R4, R11, 0x4, R4 ;  /* 0x000000040b047825 */ /* 0x000fe200078e0004 */
[----:B------:R-:W2:Y:S01]  /*11d0*/  LDCU.64 UR4, c[0x0][0x380] ;  /* 0x00007000ff0477ac */ /* 0x000ea20008000a00 */
[----:B------:R-:W-:Y:S01]  /*11e0*/  BSSY.RECONVERGENT B0, `(.L_x_16) ;  /* 0x000007c000007945 */ /* 0x000fe20003800200 */
[----:B------:R-:W3:Y:S01]  /*11f0*/  LDCU.64 UR10, c[0x0][0x390] ;  /* 0x00007200ff0a77ac */ /* 0x000ee20008000a00 */
[----:B-1----:R-:W-:-:S04]  /*1200*/  IADD3 R2, P0, PT, R4, 0x800, RZ ;  /* 0x0000080004027810 */ /* 0x002fc80007f1e0ff */
[----:B------:R-:W-:Y:S01]  /*1210*/  IADD3.X R3, PT, PT, RZ, R5, RZ, P0, !PT ;  /* 0x00000005ff037210 */ /* 0x000fe200007fe4ff */
[----:B------:R-:W-:Y:S01]  /*1220*/  IMAD.IADD R5, R0, 0x1, -R11 ;  /* 0x0000000100057824 */ /* 0x000fe200078e0a0b */
[----:B------:R-:W-:-:S04]  /*1230*/  IADD3 R6, P0, PT, R2, UR8, RZ ;  /* 0x0000000802067c10 */ /* 0x000fc8000ff1e0ff */
[----:B------:R-:W-:Y:S02]  /*1240*/  ISETP.GT.AND P1, PT, R5, 0xc00, PT ;  /* 0x00000c000500780c */ /* 0x000fe40003f24270 */
[C---:B------:R-:W-:Y:S02]  /*1250*/  IADD3.X R7, PT, PT, R3.reuse, UR9, RZ, P0, !PT ;  /* 0x0000000903077c10 */ /* 0x040fe400087fe4ff */
[C---:B--2---:R-:W-:Y:S01]  /*1260*/  IADD3 R4, P2, PT, R2.reuse, UR4, RZ ;  /* 0x0000000402047c10 */ /* 0x044fe2000ff5e0ff */
[----:B------:R-:W1:Y:S01]  /*1270*/  LDCU UR4, c[0x0][0x3a0] ;  /* 0x00007400ff0477ac */ /* 0x000e620008000800 */
[----:B------:R-:W-:Y:S02]  /*1280*/  PLOP3.LUT P0, PT, PT, PT, PT, 0x80, 0x8 ;  /* 0x000000000008781c */ /* 0x000fe40003f0f070 */
[----:B---3--:R-:W-:Y:S02]  /*1290*/  IADD3 R2, P3, PT, R2, UR10, RZ ;  /* 0x0000000a02027c10 */ /* 0x008fe4000ff7e0ff */
[----:B------:R-:W-:-:S02]  /*12a0*/  IADD3.X R5, PT, PT, R3, UR5, RZ, P2, !PT ;  /* 0x0000000503057c10 */ /* 0x000fc400097fe4ff */
[----:B------:R-:W-:Y:S01]  /*12b0*/  IADD3.X R3, PT, PT, R3, UR11, RZ, P3, !PT ;  /* 0x0000000b03037c10 */ /* 0x000fe20009ffe4ff */
[----:B------:R-:W-:Y:S08]  /*12c0*/  @!P1 BRA `(.L_x_17) ;  /* 0x0000000400b49947 */ /* 0x000ff00003800000 */
[----:B------:R-:W-:Y:S02]  /*12d0*/  PLOP3.LUT P0, PT, PT, PT, PT, 0x8, 0x80 ;  /* 0x000000000080781c */ /* 0x000fe40003f0e170 */
[----:B------:R-:W-:-:S11]  /*12e0*/  IADD3 R10, PT, PT, R0, -0xc00, RZ ;  /* 0xfffff400000a7810 */ /* 0x000fd60007ffe0ff */
.L_x_18:
[----:B------:R-:W0:Y:S04]  /*12f0*/  LDG.E.CONSTANT R9, desc[UR6][R6.64+-0x800] ;  /* 0xfff8000606097981 */ /* 0x000e28000c1e9900 */
[----:B------:R-:W2:Y:S04]  /*1300*/  LDG.E.CONSTANT R24, desc[UR6][R4.64+-0x800] ;  /* 0xfff8000604187981 */ /* 0x000ea8000c1e9900 */
[----:B------:R-:W3:Y:S04]  /*1310*/  LDG.E.CONSTANT R19, desc[UR6][R6.64+-0x400] ;  /* 0xfffc000606137981 */ /* 0x000ee8000c1e9900 */
[----:B------:R-:W4:Y:S04]  /*1320*/  LDG.E.CONSTANT R12, desc[UR6][R4.64+-0x400] ;  /* 0xfffc0006040c7981 */ /* 0x000f28000c1e9900 */
[----:B------:R-:W5:Y:S04]  /*1330*/  LDG.E.CONSTANT R25, desc[UR6][R6.64] ;  /* 0x0000000606197981 */ /* 0x000f68000c1e9900 */
        /* <DEDUP_REMOVED lines=9> */
[----:B------:R-:W5:Y:S01]  /*13d0*/  LDG.E.CONSTANT R21, desc[UR6][R6.64+0x1800] ;  /* 0x0018000606157981 */ /* 0x000f62000c1e9900 */
[----:B0-----:R-:W-:-:S04]  /*13e0*/  FADD R9, -R8, R9 ;  /* 0x0000000908097221 */ /* 0x001fc80000000100 */
[----:B--2---:R-:W-:Y:S01]  /*13f0*/  FMUL R24, R9, R24 ;  /* 0x0000001809187220 */ /* 0x004fe20000400000 */
[C---:B---3--:R-:W-:Y:S02]  /*1400*/  FADD R9, -R8.reuse, R19 ;  /* 0x0000001308097221 */ /* 0x048fe40000000100 */
[----:B------:R-:W2:Y:S02]  /*1410*/  LDG.E.CONSTANT R19, desc[UR6][R6.64+0x1400] ;  /* 0x0014000606137981 */ /* 0x000ea4000c1e9900 */
[----:B----4-:R-:W-:Y:S02]  /*1420*/  FMUL R26, R9, R12 ;  /* 0x0000000c091a7220 */ /* 0x010fe40000400000 */
[----:B------:R-:W3:Y:S04]  /*1430*/  LDG.E.CONSTANT R12, desc[UR6][R4.64+0x1400] ;  /* 0x00140006040c7981 */ /* 0x000ee8000c1e9900 */
[----:B------:R-:W4:Y:S01]  /*1440*/  LDG.E.CONSTANT R9, desc[UR6][R4.64+0x1800] ;  /* 0x0018000604097981 */ /* 0x000f22000c1e9900 */
[C---:B-----5:R-:W-:Y:S01]  /*1450*/  FADD R25, -R8.reuse, R25 ;  /* 0x0000001908197221 */ /* 0x060fe20000000100 */
[----:B------:R-:W-:Y:S01]  /*1460*/  FADD R13, -R8, R13 ;  /* 0x0000000d080d7221 */ /* 0x000fe20000000100 */
[----:B-1----:R-:W-:Y:S01]  /*1470*/  FMUL R27, R26, UR4 ;  /* 0x000000041a1b7c20 */ /* 0x002fe20008400000 */
[C---:B------:R-:W-:Y:S01]  /*1480*/  FADD R17, -R8.reuse, R17 ;  /* 0x0000001108117221 */ /* 0x040fe20000000100 */
[C---:B------:R-:W-:Y:S01]  /*1490*/  FADD R15, -R8.reuse, R15 ;  /* 0x0000000f080f7221 */ /* 0x040fe20000000100 */
[----:B------:R-:W-:Y:S01]  /*14a0*/  FADD R23, -R8, R23 ;  /* 0x0000001708177221 */ /* 0x000fe20000000100 */
[----:B------:R-:W-:Y:S01]  /*14b0*/  FMUL R22, R25, R22 ;  /* 0x0000001619167220 */ /* 0x000fe20000400000 */
[----:B------:R-:W-:Y:S01]  /*14c0*/  FMUL R25, R24, UR4 ;  /* 0x0000000418197c20 */ /* 0x000fe20008400000 */
[----:B------:R-:W-:Y:S01]  /*14d0*/  FMUL R13, R13, R14 ;  /* 0x0000000e0d0d7220 */ /* 0x000fe20000400000 */
[----:B------:R-:W-:Y:S01]  /*14e0*/  STG.E desc[UR6][R2.64+-0x400], R27 ;  /* 0xfffc001b02007986 */ /* 0x000fe2000c101906 */
[----:B------:R-:W-:Y:S01]  /*14f0*/  FMUL R18, R17, R18 ;  /* 0x0000001211127220 */ /* 0x000fe20000400000 */
[----:B------:R-:W-:-:S02]  /*1500*/  FMUL R29, R22, UR4 ;  /* 0x00000004161d7c20 */ /* 0x000fc40008400000 */
[----:B------:R-:W5:Y:S01]  /*1510*/  LDG.E.CONSTANT R17, desc[UR6][R6.64+0x2000] ;  /* 0x0020000606117981 */ /* 0x000f62000c1e9900 */
[----:B------:R-:W-:-:S03]  /*1520*/  FMUL R16, R15, R16 ;  /* 0x000000100f107220 */ /* 0x000fc60000400000 */
[----:B------:R-:W5:Y:S01]  /*1530*/  LDG.E.CONSTANT R15, desc[UR6][R6.64+0x1c00] ;  /* 0x001c0006060f7981 */ /* 0x000f62000c1e9900 */
[----:B------:R-:W-:Y:S01]  /*1540*/  FMUL R20, R23, R20 ;  /* 0x0000001417147220 */ /* 0x000fe20000400000 */
[----:B------:R-:W-:Y:S02]  /*1550*/  FMUL R23, R13, UR4 ;  /* 0x000000040d177c20 */ /* 0x000fe40008400000 */
[----:B------:R0:W-:Y:S01]  /*1560*/  STG.E desc[UR6][R2.64+-0x800], R25 ;  /* 0xfff8001902007986 */ /* 0x0001e2000c101906 */
[----:B------:R-:W-:-:S03]  /*1570*/  FADD R24, -R8, R21 ;  /* 0x0000001508187221 */ /* 0x000fc60000000100 */
[----:B------:R-:W5:Y:S04]  /*1580*/  LDG.E.CONSTANT R14, desc[UR6][R4.64+0x2000] ;  /* 0x00200006040e7981 */ /* 0x000f68000c1e9900 */
[----:B------:R-:W5:Y:S01]  /*1590*/  LDG.E.CONSTANT R13, desc[UR6][R4.64+0x1c00] ;  /* 0x001c0006040d7981 */ /* 0x000f62000c1e9900 */
[----:B0-----:R-:W-:-:S03]  /*15a0*/  FMUL R25, R16, UR4 ;  /* 0x0000000410197c20 */ /* 0x001fc60008400000 */
[----:B------:R0:W-:Y:S04]  /*15b0*/  STG.E desc[UR6][R2.64+0x400], R23 ;  /* 0x0004001702007986 */ /* 0x0001e8000c101906 */
[----:B------:R-:W5:Y:S04]  /*15c0*/  LDG.E.CONSTANT R21, desc[UR6][R6.64+0x2800] ;  /* 0x0028000606157981 */ /* 0x000f68000c1e9900 */
[----:B------:R1:W-:Y:S04]  /*15d0*/  STG.E desc[UR6][R2.64], R29 ;  /* 0x0000001d02007986 */ /* 0x0003e8000c101906 */
[----:B0-----:R-:W5:Y:S04]  /*15e0*/  LDG.E.CONSTANT R23, desc[UR6][R6.64+0x3400] ;  /* 0x0034000606177981 */ /* 0x001f68000c1e9900 */
[----:B------:R0:W-:Y:S01]  /*15f0*/  STG.E desc[UR6][R2.64+0x800], R25 ;  /* 0x0008001902007986 */ /* 0x0001e2000c101906 */
[----:B-1----:R-:W-:Y:S01]  /*1600*/  FMUL R29, R18, UR4 ;  /* 0x00000004121d7c20 */ /* 0x002fe20008400000 */
[----:B------:R-:W-:-:S02]  /*1610*/  FMUL R26, R20, UR4 ;  /* 0x00000004141a7c20 */ /* 0x000fc40008400000 */
[----:B------:R-:W5:Y:S04]  /*1620*/  LDG.E.CONSTANT R18, desc[UR6][R4.64+0x2800] ;  /* 0x0028000604127981 */ /* 0x000f68000c1e9900 */
[----:B------:R-:W5:Y:S04]  /*1630*/  LDG.E.CONSTANT R20, desc[UR6][R4.64+0x2400] ;  /* 0x0024000604147981 */ /* 0x000f68000c1e9900 */
[----:B0-----:R-:W5:Y:S04]  /*1640*/  LDG.E.CONSTANT R25, desc[UR6][R6.64+0x3000] ;  /* 0x0030000606197981 */ /* 0x001f68000c1e9900 */
[----:B------:R-:W5:Y:S01]  /*1650*/  LDG.E.CONSTANT R16, desc[UR6][R4.64+0x3000] ;  /* 0x0030000604107981 */ /* 0x000f62000c1e9900 */
[----:B--2---:R-:W-:-:S03]  /*1660*/  FADD R27, -R8, R19 ;  /* 0x00000013081b7221 */ /* 0x004fc60000000100 */
[----:B------:R-:W2:Y:S01]  /*1670*/  LDG.E.CONSTANT R19, desc[UR6][R6.64+0x2400] ;  /* 0x0024000606137981 */ /* 0x000ea2000c1e9900 */
[----:B---3--:R-:W-:-:S03]  /*1680*/  FMUL R22, R27, R12 ;  /* 0x0000000c1b167220 */ /* 0x008fc60000400000 */
[----:B------:R0:W3:Y:S01]  /*1690*/  LDG.E.CONSTANT R27, desc[UR6][R6.64+0x2c00] ;  /* 0x002c0006061b7981 */ /* 0x0000e2000c1e9900 */
[----:B----4-:R-:W-:-:S03]  /*16a0*/  FMUL R24, R24, R9 ;  /* 0x0000000918187220 */ /* 0x010fc60000400000 */
[----:B------:R-:W4:Y:S04]  /*16b0*/  LDG.E.CONSTANT R12, desc[UR6][R4.64+0x3400] ;  /* 0x00340006040c7981 */ /* 0x000f28000c1e9900 */
[----:B------:R1:W4:Y:S04]  /*16c0*/  LDG.E.CONSTANT R9, desc[UR6][R4.64+0x2c00] ;  /* 0x002c000604097981 */ /* 0x000328000c1e9900 */
[----:B------:R1:W-:Y:S01]  /*16d0*/  STG.E desc[UR6][R2.64+0x1000], R26 ;  /* 0x0010001a02007986 */ /* 0x0003e2000c101906 */
[----:B0-----:R-:W-:Y:S02]  /*16e0*/  IADD3 R6, P1, PT, R6, 0x4000, RZ ;  /* 0x0000400006067810 */ /* 0x001fe40007f3e0ff */
[----:B------:R-:W-:Y:S01]  /*16f0*/  IADD3 R11, PT, PT, R11, 0x1000, RZ ;  /* 0x000010000b0b7810 */ /* 0x000fe20007ffe0ff */
[----:B------:R0:W-:Y:S01]  /*1700*/  STG.E desc[UR6][R2.64+0xc00], R29 ;  /* 0x000c001d02007986 */ /* 0x0001e2000c101906 */
[----:B------:R-:W-:-:S02]  /*1710*/  IADD3.X R7, PT, PT, RZ, R7, RZ, P1, !PT ;  /* 0x00000007ff077210 */ /* 0x000fc40000ffe4ff */
[----:B------:R-:W-:Y:S01]  /*1720*/  ISETP.GE.AND P1, PT, R11, R10, PT ;  /* 0x0000000a0b00720c */ /* 0x000fe20003f26270 */
[C---:B-----5:R-:W-:Y:S01]  /*1730*/  FADD R17, -R8.reuse, R17 ;  /* 0x0000001108117221 */ /* 0x060fe20000000100 */
[----:B-1----:R-:W-:-:S03]  /*1740*/  FADD R26, -R8, R15 ;  /* 0x0000000f081a7221 */ /* 0x002fc60000000100 */
[----:B------:R-:W-:Y:S01]  /*1750*/  FMUL R14, R17, R14 ;  /* 0x0000000e110e7220 */ /* 0x000fe20000400000 */
[----:B------:R-:W-:-:S03]  /*1760*/  FMUL R26, R26, R13 ;  /* 0x0000000d1a1a7220 */ /* 0x000fc60000400000 */
[----:B0-----:R-:W-:Y:S01]  /*1770*/  FMUL R29, R14, UR4 ;  /* 0x000000040e1d7c20 */ /* 0x001fe20008400000 */
[----:B------:R-:W-:Y:S01]  /*1780*/  FMUL R17, R26, UR4 ;  /* 0x000000041a117c20 */ /* 0x000fe20008400000 */
[----:B------:R-:W-:Y:S01]  /*1790*/  FADD R21, -R8, R21 ;  /* 0x0000001508157221 */ /* 0x000fe20000000100 */
[----:B------:R-:W-:Y:S01]  /*17a0*/  FMUL R13, R22, UR4 ;  /* 0x00000004160d7c20 */ /* 0x000fe20008400000 */
[----:B------:R-:W-:Y:S01]  /*17b0*/  FMUL R15, R24, UR4 ;  /* 0x00000004180f7c20 */ /* 0x000fe20008400000 */
[----:B------:R-:W-:Y:S01]  /*17c0*/  FADD R23, -R8, R23 ;  /* 0x0000001708177221 */ /* 0x000fe20000000100 */
[----:B------:R-:W-:Y:S01]  /*17d0*/  STG.E desc[UR6][R2.64+0x1c00], R17 ;  /* 0x001c001102007986 */ /* 0x000fe2000c101906 */
[----:B------:R-:W-:-:S03]  /*17e0*/  FMUL R18, R21, R18 ;  /* 0x0000001215127220 */ /* 0x000fc60000400000 */
[----:B------:R-:W-:Y:S01]  /*17f0*/  STG.E desc[UR6][R2.64+0x1400], R13 ;  /* 0x0014000d02007986 */ /* 0x000fe2000c101906 */
[----:B------:R-:W-:-:S03]  /*1800*/  FADD R25, -R8, R25 ;  /* 0x0000001908197221 */ /* 0x000fc60000000100 */
[----:B------:R0:W-:Y:S01]  /*1810*/  STG.E desc[UR6][R2.64+0x1800], R15 ;  /* 0x0018000f02007986 */ /* 0x0001e2000c101906 */
[----:B------:R-:W-:Y:S01]  /*1820*/  FMUL R16, R25, R16 ;  /* 0x0000001019107220 */ /* 0x000fe20000400000 */
[----:B------:R-:W-:Y:S02]  /*1830*/  IADD3 R4, P2, PT, R4, 0x4000, RZ ;  /* 0x0000400004047810 */ /* 0x000fe40007f5e0ff */
[----:B------:R-:W-:Y:S01]  /*1840*/  STG.E desc[UR6][R2.64+0x2000], R29 ;  /* 0x0020001d02007986 */ /* 0x000fe2000c101906 */
[----:B0-----:R-:W-:Y:S02]  /*1850*/  FMUL R15, R16, UR4 ;  /* 0x00000004100f7c20 */ /* 0x001fe40008400000 */
[----:B------:R-:W-:-:S03]  /*1860*/  IMAD.X R5, RZ, RZ, R5, P2 ;  /* 0x000000ffff057224 */ /* 0x000fc600010e0605 */
[----:B------:R-:W-:Y:S01]  /*1870*/  STG.E desc[UR6][R2.64+0x3000], R15 ;  /* 0x0030000f02007986 */ /* 0x000fe2000c101906 */
[C---:B--2---:R-:W-:Y:S01]  /*1880*/  FADD R19, -R8.reuse, R19 ;  /* 0x0000001308137221 */ /* 0x044fe20000000100 */
[----:B---3--:R-:W-:-:S03]  /*1890*/  FADD R14, -R8, R27 ;  /* 0x0000001b080e7221 */ /* 0x008fc60000000100 */
[----:B------:R-:W-:Y:S01]  /*18a0*/  FMUL R19, R19, R20 ;  /* 0x0000001413137220 */ /* 0x000fe20000400000 */
[----:B----4-:R-:W-:Y:S01]  /*18b0*/  FMUL R12, R23, R12 ;  /* 0x0000000c170c7220 */ /* 0x010fe20000400000 */
[----:B------:R-:W-:Y:S01]  /*18c0*/  FMUL R14, R14, R9 ;  /* 0x000000090e0e7220 */ /* 0x000fe20000400000 */
[----:B------:R-:W-:Y:S02]  /*18d0*/  FMUL R9, R18, UR4 ;  /* 0x0000000412097c20 */ /* 0x000fe40008400000 */
[----:B------:R-:W-:Y:S01]  /*18e0*/  FMUL R17, R12, UR4 ;  /* 0x000000040c117c20 */ /* 0x000fe20008400000 */
[----:B------:R-:W-:Y:S01]  /*18f0*/  IADD3 R12, P3, PT, R2, 0x4000, RZ ;  /* 0x00004000020c7810 */ /* 0x000fe20007f7e0ff */
[----:B------:R-:W-:Y:S01]  /*1900*/  FMUL R19, R19, UR4 ;  /* 0x0000000413137c20 */ /* 0x000fe20008400000 */
[----:B------:R-:W-:Y:S01]  /*1910*/  FMUL R13, R14, UR4 ;  /* 0x000000040e0d7c20 */ /* 0x000fe20008400000 */
[----:B------:R0:W-:Y:S04]  /*1920*/  STG.E desc[UR6][R2.64+0x2800], R9 ;  /* 0x0028000902007986 */ /* 0x0001e8000c101906 */
[----:B------:R-:W-:Y:S04]  /*1930*/  STG.E desc[UR6][R2.64+0x2400], R19 ;  /* 0x0024001302007986 */ /* 0x000fe8000c101906 */
[----:B------:R-:W-:Y:S01]  /*1940*/  STG.E desc[UR6][R2.64+0x2c00], R13 ;  /* 0x002c000d02007986 */ /* 0x000fe2000c101906 */
[----:B0-----:R-:W-:-:S03]  /*1950*/  IADD3.X R9, PT, PT, RZ, R3, RZ, P3, !PT ;  /* 0x00000003ff097210 */ /* 0x001fc60001ffe4ff */
[----:B------:R0:W-:Y:S02]  /*1960*/  STG.E desc[UR6][R2.64+0x3400], R17 ;  /* 0x0034001102007986 */ /* 0x0001e4000c101906 */
[----:B0-----:R-:W-:Y:S02]  /*1970*/  MOV R2, R12 ;  /* 0x0000000c00027202 */ /* 0x001fe40000000f00 */
[----:B------:R-:W-:Y:S01]  /*1980*/  MOV R3, R9 ;  /* 0x0000000900037202 */ /* 0x000fe20000000f00 */
[----:B------:R-:W-:Y:S06]  /*1990*/  @!P1 BRA `(.L_x_18) ;  /* 0xfffffff800549947 */ /* 0x000fec000383ffff */
.L_x_17:
[----:B-1----:R-:W-:Y:S05]  /*19a0*/  BSYNC.RECONVERGENT B0 ;  /* 0x0000000000007941 */ /* 0x002fea0003800200 */
.L_x_16:
[----:B------:R-:W-:Y:S01]  /*19b0*/  IMAD.IADD R9, R0, 0x1, -R11 ;  /* 0x0000000100097824 */ /* 0x000fe200078e0a0b */
[----:B------:R-:W-:Y:S04]  /*19c0*/  BSSY.RECONVERGENT B0, `(.L_x_19) ;  /* 0x000003e000007945 */ /* 0x000fe80003800200 */
[----:B------:R-:W-:-:S13]  /*19d0*/  ISETP.GT.AND P1, PT, R9, 0x400, PT ;  /* 0x000004000900780c */ /* 0x000fda0003f24270 */
[----:B------:R-:W-:Y:S05]  /*19e0*/  @!P1 BRA `(.L_x_20) ;  /* 0x0000000000ec9947 */ /* 0x000fea0003800000 */
[----:B------:R-:W0:Y:S01]  /*19f0*/  LDG.E.CONSTANT R27, desc[UR6][R6.64] ;  /* 0x00000006061b7981 */ /* 0x000e22000c1e9900 */
[----:B------:R-:W1:Y:S03]  /*1a00*/  LDCU UR4, c[0x0][0x3a0] ;  /* 0x00007400ff0477ac */ /* 0x000e660008000800 */
        /* <DEDUP_REMOVED lines=8> */
[----:B------:R1:W5:Y:S04]  /*1a90*/  LDG.E.CONSTANT R17, desc[UR6][R6.64+0x1000] ;  /* 0x0010000606117981 */ /* 0x000368000c1e9900 */
[----:B------:R-:W5:Y:S04]  /*1aa0*/  LDG.E.CONSTANT R10, desc[UR6][R4.64+0x1400] ;  /* 0x00140006040a7981 */ /* 0x000f68000c1e9900 */
[----:B------:R-:W5:Y:S04]  /*1ab0*/  LDG.E.CONSTANT R9, desc[UR6][R4.64+0xc00] ;  /* 0x000c000604097981 */ /* 0x000f68000c1e9900 */
[----:B------:R-:W5:Y:S04]  /*1ac0*/  LDG.E.CONSTANT R20, desc[UR6][R4.64+-0x800] ;  /* 0xfff8000604147981 */ /* 0x000f68000c1e9900 */
[----:B------:R-:W5:Y:S04]  /*1ad0*/  LDG.E.CONSTANT R22, desc[UR6][R4.64+-0x400] ;  /* 0xfffc000604167981 */ /* 0x000f68000c1e9900 */
[----:B------:R-:W5:Y:S04]  /*1ae0*/  LDG.E.CONSTANT R14, desc[UR6][R4.64+0x800] ;  /* 0x00080006040e7981 */ /* 0x000f68000c1e9900 */
[----:B------:R1:W5:Y:S02]  /*1af0*/  LDG.E.CONSTANT R12, desc[UR6][R4.64+0x1000] ;  /* 0x00100006040c7981 */ /* 0x000364000c1e9900 */
[----:B-1----:R-:W-:Y:S01]  /*1b00*/  IADD3 R6, P1, PT, R6, 0x2000, RZ ;  /* 0x0000200006067810 */ /* 0x002fe20007f3e0ff */
[----:B------:R-:W-:Y:S01]  /*1b10*/  VIADD R11, R11, 0x800 ;  /* 0x000008000b0b7836 */ /* 0x000fe20000000000 */
[----:B------:R-:W-:-:S02]  /*1b20*/  PLOP3.LUT P0, PT, PT, PT, PT, 0x8, 0x80 ;  /* 0x000000000080781c */ /* 0x000fc40003f0e170 */
[----:B------:R-:W-:Y:S02]  /*1b30*/  IADD3.X R7, PT, PT, RZ, R7, RZ, P1, !PT ;  /* 0x00000007ff077210 */ /* 0x000fe40000ffe4ff */
[----:B------:R-:W-:-:S04]  /*1b40*/  IADD3 R4, P2, PT, R4, 0x2000, RZ ;  /* 0x0000200004047810 */ /* 0x000fc80007f5e0ff */
[----:B------:R-:W-:Y:S01]  /*1b50*/  IADD3.X R5, PT, PT, RZ, R5, RZ, P2, !PT ;  /* 0x00000005ff057210 */ /* 0x000fe200017fe4ff */
[----:B0-----:R-:W-:-:S04]  /*1b60*/  FADD R27, -R8, R27 ;  /* 0x0000001b081b7221 */ /* 0x001fc80000000100 */
[----:B--2---:R-:W-:Y:S01]  /*1b70*/  FMUL R18, R27, R18 ;  /* 0x000000121b127220 */ /* 0x004fe20000400000 */
[----:B---3--:R-:W-:-:S03]  /*1b80*/  FADD R21, -R8, R21 ;  /* 0x0000001508157221 */ /* 0x008fc60000000100 */
[----:B------:R-:W-:Y:S01]  /*1b90*/  FMUL R27, R18, UR4 ;  /* 0x00000004121b7c20 */ /* 0x000fe20008400000 */
[C---:B----4-:R-:W-:Y:S01]  /*1ba0*/  FADD R15, -R8.reuse, R15 ;  /* 0x0000000f080f7221 */ /* 0x050fe20000000100 */
[C---:B-----5:R-:W-:Y:S01]  /*1bb0*/  FADD R18, -R8.reuse, R19 ;  /* 0x0000001308127221 */ /* 0x060fe20000000100 */
[C---:B------:R-:W-:Y:S01]  /*1bc0*/  FADD R23, -R8.reuse, R23 ;  /* 0x0000001708177221 */ /* 0x040fe20000000100 */
[C---:B------:R-:W-:Y:S01]  /*1bd0*/  FADD R25, -R8.reuse, R25 ;  /* 0x0000001908197221 */ /* 0x040fe20000000100 */
[----:B------:R-:W-:Y:S01]  /*1be0*/  FMUL R16, R21, R16 ;  /* 0x0000001015107220 */ /* 0x000fe20000400000 */
[C---:B------:R-:W-:Y:S01]  /*1bf0*/  FADD R13, -R8.reuse, R13 ;  /* 0x0000000d080d7221 */ /* 0x040fe20000000100 */
[----:B------:R-:W-:Y:S01]  /*1c00*/  FADD R17, -R8, R17 ;  /* 0x0000001108117221 */ /* 0x000fe20000000100 */
[----:B------:R-:W-:Y:S01]  /*1c10*/  FMUL R10, R15, R10 ;  /* 0x0000000a0f0a7220 */ /* 0x000fe20000400000 */
[----:B------:R-:W-:Y:S01]  /*1c20*/  FMUL R18, R18, R9 ;  /* 0x0000000912127220 */ /* 0x000fe20000400000 */
[----:B------:R-:W-:-:S02]  /*1c30*/  FMUL R9, R16, UR4 ;  /* 0x0000000410097c20 */ /* 0x000fc40008400000 */
[----:B------:R-:W-:Y:S01]  /*1c40*/  FMUL R19, R10, UR4 ;  /* 0x000000040a137c20 */ /* 0x000fe20008400000 */
[----:B------:R-:W-:Y:S01]  /*1c50*/  FMUL R20, R23, R20 ;  /* 0x0000001417147220 */ /* 0x000fe20000400000 */
[----:B------:R-:W-:Y:S01]  /*1c60*/  IADD3 R10, P3, PT, R2, 0x2000, RZ ;  /* 0x00002000020a7810 */ /* 0x000fe20007f7e0ff */
[----:B------:R-:W-:Y:S01]  /*1c70*/  FMUL R22, R25, R22 ;  /* 0x0000001619167220 */ /* 0x000fe20000400000 */
[----:B------:R-:W-:Y:S01]  /*1c80*/  FMUL R13, R13, R14 ;  /* 0x0000000e0d0d7220 */ /* 0x000fe20000400000 */
[----:B------:R-:W-:Y:S01]  /*1c90*/  FMUL R12, R17, R12 ;  /* 0x0000000c110c7220 */ /* 0x000fe20000400000 */
[----:B------:R-:W-:Y:S01]  /*1ca0*/  FMUL R23, R20, UR4 ;  /* 0x0000000414177c20 */ /* 0x000fe20008400000 */
[----:B------:R-:W-:Y:S01]  /*1cb0*/  FMUL R25, R22, UR4 ;  /* 0x0000000416197c20 */ /* 0x000fe20008400000 */
[----:B------:R-:W-:Y:S01]  /*1cc0*/  FMUL R13, R13, UR4 ;  /* 0x000000040d0d7c20 */ /* 0x000fe20008400000 */
[----:B------:R-:W-:Y:S01]  /*1cd0*/  FMUL R15, R18, UR4 ;  /* 0x00000004120f7c20 */ /* 0x000fe20008400000 */
[----:B------:R-:W-:Y:S01]  /*1ce0*/  FMUL R17, R12, UR4 ;  /* 0x000000040c117c20 */ /* 0x000fe20008400000 */
[----:B------:R0:W-:Y:S04]  /*1cf0*/  STG.E desc[UR6][R2.64+0x400], R9 ;  /* 0x0004000902007986 */ /* 0x0001e8000c101906 */
[----:B------:R-:W-:Y:S04]  /*1d00*/  STG.E desc[UR6][R2.64+-0x800], R23 ;  /* 0xfff8001702007986 */ /* 0x000fe8000c101906 */
[----:B------:R-:W-:Y:S01]  /*1d10*/  STG.E desc[UR6][R2.64+-0x400], R25 ;  /* 0xfffc001902007986 */ /* 0x000fe2000c101906 */
[----:B0-----:R-:W-:-:S03]  /*1d20*/  IADD3.X R9, PT, PT, RZ, R3, RZ, P3, !PT ;  /* 0x00000003ff097210 */ /* 0x001fc60001ffe4ff */
[----:B------:R-:W-:Y:S04]  /*1d30*/  STG.E desc[UR6][R2.64], R27 ;  /* 0x0000001b02007986 */ /* 0x000fe8000c101906 */
[----:B------:R-:W-:Y:S04]  /*1d40*/  STG.E desc[UR6][R2.64+0x800], R13 ;  /* 0x0008000d02007986 */ /* 0x000fe8000c101906 */
[----:B------:R-:W-:Y:S04]  /*1d50*/  STG.E desc[UR6][R2.64+0xc00], R15 ;  /* 0x000c000f02007986 */ /* 0x000fe8000c101906 */
[----:B------:R-:W-:Y:S04]  /*1d60*/  STG.E desc[UR6][R2.64+0x1000], R17 ;  /* 0x0010001102007986 */ /* 0x000fe8000c101906 */
[----:B------:R0:W-:Y:S02]  /*1d70*/  STG.E desc[UR6][R2.64+0x1400], R19 ;  /* 0x0014001302007986 */ /* 0x0001e4000c101906 */
[----:B0-----:R-:W-:-:S02]  /*1d80*/  MOV R2, R10 ;  /* 0x0000000a00027202 */ /* 0x001fc40000000f00 */
[----:B------:R-:W-:-:S07]  /*1d90*/  MOV R3, R9 ;  /* 0x0000000900037202 */ /* 0x000fce0000000f00 */
.L_x_20:
[----:B------:R-:W-:Y:S05]  /*1da0*/  BSYNC.RECONVERGENT B0 ;  /* 0x0000000000007941 */ /* 0x000fea0003800200 */
.L_x_19:
[----:B------:R-:W-:-:S13]  /*1db0*/  ISETP.LT.OR P0, PT, R11, R0, P0 ;  /* 0x000000000b00720c */ /* 0x000fda0000701670 */
[----:B------:R-:W-:Y:S05]  /*1dc0*/  @!P0 EXIT ;  /* 0x000000000000894d */ /* 0x000fea0003800000 */
        /* <DEDUP_REMOVED lines=8> */
[----:B------:R1:W5:Y:S01]  /*1e50*/  LDG.E.CONSTANT R14, desc[UR6][R4.64+0x400] ;  /* 0x00040006040e7981 */ /* 0x000362000c1e9900 */
[C---:B0-----:R-:W-:Y:S01]  /*1e60*/  FADD R9, -R8.reuse, R9 ;  /* 0x0000000908097221 */ /* 0x041fe20000000100 */
[C---:B--2---:R-:W-:Y:S01]  /*1e70*/  FADD R11, -R8.reuse, R11 ;  /* 0x0000000b080b7221 */ /* 0x044fe20000000100 */
[C---:B---3--:R-:W-:Y:S01]  /*1e80*/  FADD R13, -R8.reuse, R13 ;  /* 0x0000000d080d7221 */ /* 0x048fe20000000100 */
[----:B----4-:R-:W-:Y:S01]  /*1e90*/  FADD R15, -R8, R15 ;  /* 0x0000000f080f7221 */ /* 0x010fe20000000100 */
[----:B-----5:R-:W-:Y:S01]  /*1ea0*/  FMUL R0, R9, R0 ;  /* 0x0000000009007220 */ /* 0x020fe20000400000 */
[----:B------:R-:W-:-:S03]  /*1eb0*/  FMUL R10, R11, R10 ;  /* 0x0000000a0b0a7220 */ /* 0x000fc60000400000 */
[----:B-1----:R-:W-:Y:S01]  /*1ec0*/  FMUL R7, R0, UR4 ;  /* 0x0000000400077c20 */ /* 0x002fe20008400000 */
[----:B------:R-:W-:Y:S01]  /*1ed0*/  FMUL R12, R13, R12 ;  /* 0x0000000c0d0c7220 */ /* 0x000fe20000400000 */
[----:B------:R-:W-:-:S03]  /*1ee0*/  FMUL R5, R10, UR4 ;  /* 0x000000040a057c20 */ /* 0x000fc60008400000 */
[----:B------:R-:W-:Y:S01]  /*1ef0*/  STG.E desc[UR6][R2.64+-0x800], R7 ;  /* 0xfff8000702007986 */ /* 0x000fe2000c101906 */
[----:B------:R-:W-:Y:S01]  /*1f00*/  FMUL R14, R15, R14 ;  /* 0x0000000e0f0e7220 */ /* 0x000fe20000400000 */
[----:B------:R-:W-:Y:S02]  /*1f10*/  FMUL R9, R12, UR4 ;  /* 0x000000040c097c20 */ /* 0x000fe40008400000 */
[----:B------:R-:W-:Y:S01]  /*1f20*/  STG.E desc[UR6][R2.64+-0x400], R5 ;  /* 0xfffc000502007986 */ /* 0x000fe2000c101906 */
[----:B------:R-:W-:-:S03]  /*1f30*/  FMUL R11, R14, UR4 ;  /* 0x000000040e0b7c20 */ /* 0x000fc60008400000 */
[----:B------:R-:W-:Y:S04]  /*1f40*/  STG.E desc[UR6][R2.64], R9 ;  /* 0x0000000902007986 */ /* 0x000fe8000c101906 */
[----:B------:R-:W-:Y:S01]  /*1f50*/  STG.E desc[UR6][R2.64+0x400], R11 ;  /* 0x0004000b02007986 */ /* 0x000fe2000c101906 */
[----:B------:R-:W-:Y:S05]  /*1f60*/  EXIT ;  /* 0x000000000000794d */ /* 0x000fea0003800000 */
.L_x_0:
[----:B------:R-:W0:Y:S01]  /*1f70*/  S2R R9, SR_TID.X ;  /* 0x0000000000097919 */ /* 0x000e220000002100 */
[----:B------:R-:W-:Y:S01]  /*1f80*/  BSSY.RECONVERGENT B0, `(.L_x_21) ;  /* 0x0000074000007945 */ /* 0x000fe20003800200 */
[----:B------:R-:W-:Y:S01]  /*1f90*/  HFMA2 R10, -RZ, RZ, 0, 0 ;  /* 0x00000000ff0a7431 */ /* 0x000fe200000001ff */
[----:B0-----:R-:W-:-:S13]  /*1fa0*/  ISETP.GE.AND P0, PT, R9, R0, PT ;  /* 0x000000000900720c */ /* 0x001fda0003f06270 */
[----:B------:R-:W-:Y:S05]  /*1fb0*/  @P0 BRA `(.L_x_22) ;  /* 0x0000000400c00947 */ /* 0x000fea0003800000 */
[-C--:B------:R-:W-:Y:S01]  /*1fc0*/  LOP3.LUT R7, RZ, R9.reuse, RZ, 0x33, !PT ;  /* 0x00000009ff077212 */ /* 0x080fe200078e33ff */
[----:B------:R-:W-:Y:S01]  /*1fd0*/  BSSY.RECONVERGENT B1, `(.L_x_23) ;  /* 0x0000037000017945 */ /* 0x000fe20003800200 */
[----:B------:R-:W-:Y:S02]  /*1fe0*/  MOV R10, RZ ;  /* 0x000000ff000a7202 */ /* 0x000fe40000000f00 */
[----:B------:R-:W-:Y:S01]  /*1ff0*/  MOV R11, R9 ;  /* 0x00000009000b7202 */ /* 0x000fe20000000f00 */
[----:B------:R-:W-:-:S05]  /*2000*/  IMAD.IADD R7, R7, 0x1, R0 ;  /* 0x0000000107077824 */ /* 0x000fca00078e0200 */
[C---:B------:R-:W-:Y:S02]  /*2010*/  ISETP.GE.U32.AND P1, PT, R7.reuse, 0xf00, PT ;  /* 0x00000f000700780c */ /* 0x040fe40003f26070 */
[----:B------:R-:W-:-:S04]  /*2020*/  LEA.HI R8, R7, 0x1, RZ, 0x18 ;  /* 0x0000000107087811 */ /* 0x000fc800078fc0ff */
[----:B------:R-:W-:-:S04]  /*2030*/  LOP3.LUT R25, R8, 0xf, RZ, 0xc0, !PT ;  /* 0x0000000f08197812 */ /* 0x000fc800078ec0ff */
[----:B------:R-:W-:-:S03]  /*2040*/  ISETP.NE.AND P0, PT, R25, RZ, PT ;  /* 0x000000ff1900720c */ /* 0x000fc60003f05270 */
[----:B------:R-:W-:Y:S10]  /*2050*/  @!P1 BRA `(.L_x_24) ;  /* 0x0000000000b89947 */ /* 0x000ff40003800000 */
[----:B------:R-:W-:Y:S01]  /*2060*/  IMAD.WIDE.U32 R6, R9, 0x4, R4 ;  /* 0x0000000409067825 */ /* 0x000fe200078e0004 */
[----:B------:R-:W-:Y:S02]  /*2070*/  LOP3.LUT R12, R8, 0x1fffff0, RZ, 0xc0, !PT ;  /* 0x01fffff0080c7812 */ /* 0x000fe400078ec0ff */
[----:B------:R-:W-:Y:S01]  /*2080*/  MOV R10, RZ ;  /* 0x000000ff000a7202 */ /* 0x000fe20000000f00 */
[----:B------:R-:W-:Y:S01]  /*2090*/  IMAD.MOV.U32 R11, RZ, RZ, R9 ;  /* 0x000000ffff0b7224 */ /* 0x000fe200078e0009 */
[----:B------:R-:W-:Y:S02]  /*20a0*/  IADD3 R6, P1, PT, R6, UR8, RZ ;  /* 0x0000000806067c10 */ /* 0x000fe4000ff3e0ff */
[----:B------:R-:W-:Y:S02]  /*20b0*/  IADD3 R12, PT, PT, -R12, RZ, RZ ;  /* 0x000000ff0c0c7210 */ /* 0x000fe40007ffe1ff */
[----:B------:R-:W-:-:S04]  /*20c0*/  IADD3 R6, P2, PT, R6, 0x2000, RZ ;  /* 0x0000200006067810 */ /* 0x000fc80007f5e0ff */
[----:B------:R-:W-:-:S09]  /*20d0*/  IADD3.X R7, PT, PT, RZ, UR9, R7, P2, P1 ;  /* 0x00000009ff077c10 */ /* 0x000fd200097e2407 */
.L_x_25:
        /* <DEDUP_REMOVED lines=13> */
[----:B--2---:R-:W-:-:S03]  /*21b0*/  FADD R27, R27, R10 ;  /* 0x0000000a1b1b7221 */ /* 0x004fc60000000000 */
[----:B------:R-:W2:Y:S01]  /*21c0*/  LDG.E.CONSTANT R10, desc[UR6][R6.64+0x1400] ;  /* 0x00140006060a7981 */ /* 0x000ea2000c1e9900 */
[----:B---3--:R-:W-:-:S03]  /*21d0*/  FADD R26, R27, R24 ;  /* 0x000000181b1a7221 */ /* 0x008fc60000000000 */
[----:B------:R-:W3:Y:S01]  /*21e0*/  LDG.E.CONSTANT R24, desc[UR6][R6.64+0x1800] ;  /* 0x0018000606187981 */ /* 0x000ee2000c1e9900 */
[----:B----4-:R-:W-:-:S03]  /*21f0*/  FADD R26, R26, R23 ;  /* 0x000000171a1a7221 */ /* 0x010fc60000000000 */
[----:B------:R0:W4:Y:S01]  /*2200*/  LDG.E.CONSTANT R23, desc[UR6][R6.64+0x1c00] ;  /* 0x001c000606177981 */ /* 0x000122000c1e9900 */
[----:B------:R-:W-:Y:S01]  /*2210*/  IADD3 R12, PT, PT, R12, 0x10, RZ ;  /* 0x000000100c0c7810 */ /* 0x000fe20007ffe0ff */
[----:B-----5:R-:W-:Y:S01]  /*2220*/  FADD R13, R26, R13 ;  /* 0x0000000d1a0d7221 */ /* 0x020fe20000000000 */
[----:B------:R-:W-:Y:S02]  /*2230*/  VIADD R11, R11, 0x1000 ;  /* 0x000010000b0b7836 */ /* 0x000fe40000000000 */
[----:B------:R-:W-:Y:S01]  /*2240*/  ISETP.NE.AND P1, PT, R12, RZ, PT ;  /* 0x000000ff0c00720c */ /* 0x000fe20003f25270 */
[----:B------:R-:W-:-:S04]  /*2250*/  FADD R14, R13, R14 ;  /* 0x0000000e0d0e7221 */ /* 0x000fc80000000000 */
[----:B------:R-:W-:Y:S01]  /*2260*/  FADD R15, R14, R15 ;  /* 0x0000000f0e0f7221 */ /* 0x000fe20000000000 */
[----:B0-----:R-:W-:-:S03]  /*2270*/  IADD3 R6, P2, PT, R6, 0x4000, RZ ;  /* 0x0000400006067810 */ /* 0x001fc60007f5e0ff */
[----:B------:R-:W-:Y:S01]  /*2280*/  FADD R16, R15, R16 ;  /* 0x000000100f107221 */ /* 0x000fe20000000000 */
[----:B------:R-:W-:-:S03]  /*2290*/  IADD3.X R7, PT, PT, RZ, R7, RZ, P2, !PT ;  /* 0x00000007ff077210 */ /* 0x000fc600017fe4ff */
[----:B------:R-:W-:-:S04]  /*22a0*/  FADD R17, R16, R17 ;  /* 0x0000001110117221 */ /* 0x000fc80000000000 */
[----:B------:R-:W-:-:S04]  /*22b0*/  FADD R18, R17, R18 ;  /* 0x0000001211127221 */ /* 0x000fc80000000000 */
[----:B------:R-:W-:-:S04]  /*22c0*/  FADD R19, R18, R19 ;  /* 0x0000001312137221 */ /* 0x000fc80000000000 */
[----:B------:R-:W-:-:S04]  /*22d0*/  FADD R20, R19, R20 ;  /* 0x0000001413147221 */ /* 0x000fc80000000000 */
[----:B------:R-:W-:-:S04]  /*22e0*/  FADD R21, R20, R21 ;  /* 0x0000001514157221 */ /* 0x000fc80000000000 */
[----:B------:R-:W-:-:S04]  /*22f0*/  FADD R21, R21, R22 ;  /* 0x0000001615157221 */ /* 0x000fc80000000000 */
[----:B--2---:R-:W-:-:S04]  /*2300*/  FADD R21, R21, R10 ;  /* 0x0000000a15157221 */ /* 0x004fc80000000000 */
[----:B---3--:R-:W-:-:S04]  /*2310*/  FADD R24, R21, R24 ;  /* 0x0000001815187221 */ /* 0x008fc80000000000 */
[----:B----4-:R-:W-:Y:S01]  /*2320*/  FADD R10, R24, R23 ;  /* 0x00000017180a7221 */ /* 0x010fe20000000000 */
[----:B------:R-:W-:Y:S06]  /*2330*/  @P1 BRA `(.L_x_25) ;  /* 0xfffffffc00681947 */ /* 0x000fec000383ffff */
.L_x_24:
[----:B------:R-:W-:Y:S05]  /*2340*/  BSYNC.RECONVERGENT B1 ;  /* 0x0000000000017941 */ /* 0x000fea0003800200 */
.L_x_23:
[----:B------:R-:W-:Y:S05]  /*2350*/  @!P0 BRA `(.L_x_22) ;  /* 0x0000000000d88947 */ /* 0x000fea0003800000 */
[----:B------:R-:W-:Y:S01]  /*2360*/  ISETP.GE.U32.AND P0, PT, R25, 0x8, PT ;  /* 0x000000081900780c */ /* 0x000fe20003f06070 */
[----:B------:R-:W-:Y:S01]  /*2370*/  BSSY.RECONVERGENT B1, `(.L_x_26) ;  /* 0x0000016000017945 */ /* 0x000fe20003800200 */
[----:B------:R-:W-:-:S04]  /*2380*/  LOP3.LUT R14, R8, 0x7, RZ, 0xc0, !PT ;  /* 0x00000007080e7812 */ /* 0x000fc800078ec0ff */
[----:B------:R-:W-:-:S07]  /*2390*/  ISETP.NE.AND P1, PT, R14, RZ, PT ;  /* 0x000000ff0e00720c */ /* 0x000fce0003f25270 */
[----:B------:R-:W-:Y:S06]  /*23a0*/  @!P0 BRA `(.L_x_27) ;  /* 0x0000000000488947 */ /* 0x000fec0003800000 */
[----:B------:R-:W-:-:S05]  /*23b0*/  IMAD.WIDE.U32 R6, R11, 0x4, R2 ;  /* 0x000000040b067825 */ /* 0x000fca00078e0002 */
[----:B------:R-:W2:Y:S04]  /*23c0*/  LDG.E.CONSTANT R13, desc[UR6][R6.64] ;  /* 0x00000006060d7981 */ /* 0x000ea8000c1e9900 */
[----:B------:R-:W3:Y:S04]  /*23d0*/  LDG.E.CONSTANT R12, desc[UR6][R6.64+0x400] ;  /* 0x00040006060c7981 */ /* 0x000ee8000c1e9900 */
[----:B------:R-:W4:Y:S04]  /*23e0*/  LDG.E.CONSTANT R15, desc[UR6][R6.64+0x800] ;  /* 0x00080006060f7981 */ /* 0x000f28000c1e9900 */
[----:B------:R-:W5:Y:S04]  /*23f0*/  LDG.E.CONSTANT R17, desc[UR6][R6.64+0xc00] ;  /* 0x000c000606117981 */ /* 0x000f68000c1e9900 */
[----:B------:R-:W5:Y:S04]  /*2400*/  LDG.E.CONSTANT R19, desc[UR6][R6.64+0x1000] ;  /* 0x0010000606137981 */ /* 0x000f68000c1e9900 */
[----:B------:R-:W5:Y:S04]  /*2410*/  LDG.E.CONSTANT R21, desc[UR6][R6.64+0x1400] ;  /* 0x0014000606157981 */ /* 0x000f68000c1e9900 */
[----:B------:R-:W5:Y:S04]  /*2420*/  LDG.E.CONSTANT R23, desc[UR6][R6.64+0x1800] ;  /* 0x0018000606177981 */ /* 0x000f68000c1e9900 */
[----:B------:R-:W5:Y:S01]  /*2430*/  LDG.E.CONSTANT R25, desc[UR6][R6.64+0x1c00] ;  /* 0x001c000606197981 */ /* 0x000f62000c1e9900 */
[----:B------:R-:W-:Y:S01]  /*2440*/  IADD3 R11, PT, PT, R11, 0x800, RZ ;  /* 0x000008000b0b7810 */ /* 0x000fe20007ffe0ff */
[----:B--2---:R-:W-:-:S04]  /*2450*/  FADD R13, R10, R13 ;  /* 0x0000000d0a0d7221 */ /* 0x004fc80000000000 */
[----:B---3--:R-:W-:-:S04]  /*2460*/  FADD R12, R13, R12 ;  /* 0x0000000c0d0c7221 */ /* 0x008fc80000000000 */
[----:B----4-:R-:W-:-:S04]  /*2470*/  FADD R12, R12, R15 ;  /* 0x0000000f0c0c7221 */ /* 0x010fc80000000000 */
[----:B-----5:R-:W-:-:S04]  /*2480*/  FADD R12, R12, R17 ;  /* 0x000000110c0c7221 */ /* 0x020fc80000000000 */
[----:B------:R-:W-:-:S04]  /*2490*/  FADD R12, R12, R19 ;  /* 0x000000130c0c7221 */ /* 0x000fc80000000000 */
[----:B------:R-:W-:-:S04]  /*24a0*/  FADD R12, R12, R21 ;  /* 0x000000150c0c7221 */ /* 0x000fc80000000000 */
[----:B------:R-:W-:-:S04]  /*24b0*/  FADD R12, R12, R23 ;  /* 0x000000170c0c7221 */ /* 0x000fc80000000000 */
[----:B------:R-:W-:-:S07]  /*24c0*/  FADD R10, R12, R25 ;  /* 0x000000190c0a7221 */ /* 0x000fce0000000000 */
.L_x_27:
[----:B------:R-:W-:Y:S05]  /*24d0*/  BSYNC.RECONVERGENT B1 ;  /* 0x0000000000017941 */ /* 0x000fea0003800200 */
.L_x_26:
        /* <DEDUP_REMOVED lines=10> */
[----:B------:R-:W5:Y:S01]  /*2580*/  LDG.E.CONSTANT R14, desc[UR6][R2.64+0xc00] ;  /* 0x000c0006020e7981 */ /* 0x000f62000c1e9900 */
[----:B------:R-:W-:Y:S01]  /*2590*/  IADD3 R11, PT, PT, R11, 0x400, RZ ;  /* 0x000004000b0b7810 */ /* 0x000fe20007ffe0ff */
[----:B--2---:R-:W-:-:S04]  /*25a0*/  FADD R7, R10, R7 ;  /* 0x000000070a077221 */ /* 0x004fc80000000000 */
[----:B---3--:R-:W-:-:S04]  /*25b0*/  FADD R7, R7, R8 ;  /* 0x0000000807077221 */ /* 0x008fc80000000000 */
[----:B----4-:R-:W-:-:S04]  /*25c0*/  FADD R7, R7, R12 ;  /* 0x0000000c07077221 */ /* 0x010fc80000000000 */
[----:B-----5:R-:W-:-:S07]  /*25d0*/  FADD R10, R7, R14 ;  /* 0x0000000e070a7221 */ /* 0x020fce0000000000 */
.L_x_29:
[----:B------:R-:W-:Y:S05]  /*25e0*/  BSYNC.RECONVERGENT B1 ;  /* 0x0000000000017941 */ /* 0x000fea0003800200 */
.L_x_28:
[----:B------:R-:W-:Y:S05]  /*25f0*/  @!P1 BRA `(.L_x_22) ;  /* 0x0000000000309947 */ /* 0x000fea0003800000 */
[----:B------:R-:W-:Y:S01]  /*2600*/  IMAD.WIDE.U32 R2, R11, 0x4, R4 ;  /* 0x000000040b027825 */ /* 0x000fe200078e0004 */
[----:B------:R-:W-:Y:S02]  /*2610*/  IADD3 R6, PT, PT, -R6, RZ, RZ ;  /* 0x000000ff06067210 */ /* 0x000fe40007ffe1ff */
[----:B------:R-:W-:-:S04]  /*2620*/  IADD3 R2, P0, PT, R2, UR8, RZ ;  /* 0x0000000802027c10 */ /* 0x000fc8000ff1e0ff */
[----:B------:R-:W-:-:S09]  /*2630*/  IADD3.X R7, PT, PT, R3, UR9, RZ, P0, !PT ;  /* 0x0000000903077c10 */ /* 0x000fd200087fe4ff */
.L_x_30:
[----:B------:R-:W-:-:S06]  /*2640*/  IMAD.MOV.U32 R3, RZ, RZ, R7 ;  /* 0x000000ffff037224 */ /* 0x000fcc00078e0007 */
[----:B------:R0:W2:Y:S01]  /*2650*/  LDG.E.CONSTANT R3, desc[UR6][R2.64] ;  /* 0x0000000602037981 */ /* 0x0000a2000c1e9900 */
[----:B------:R-:W-:-:S04]  /*2660*/  IADD3 R6, PT, PT, R6, 0x1, RZ ;  /* 0x0000000106067810 */ /* 0x000fc80007ffe0ff */
[----:B------:R-:W-:Y:S02]  /*2670*/  ISETP.NE.AND P0, PT, R6, RZ, PT ;  /* 0x000000ff0600720c */ /* 0x000fe40003f05270 */
[----:B0-----:R-:W-:-:S04]  /*2680*/  IADD3 R2, P1, PT, R2, 0x400, RZ ;  /* 0x0000040002027810 */ /* 0x001fc80007f3e0ff */
[----:B------:R-:W-:Y:S01]  /*2690*/  IADD3.X R7, PT, PT, RZ, R7, RZ, P1, !PT ;  /* 0x00000007ff077210 */ /* 0x000fe20000ffe4ff */
[----:B--2---:R-:W-:-:S06]  /*26a0*/  FADD R10, R3, R10 ;  /* 0x0000000a030a7221 */ /* 0x004fcc0000000000 */
[----:B------:R-:W-:Y:S05]  /*26b0*/  @P0 BRA `(.L_x_30) ;  /* 0xfffffffc00e00947 */ /* 0x000fea000383ffff */
.L_x_22:
[----:B------:R-:W-:Y:S05]  /*26c0*/  BSYNC.RECONVERGENT B0 ;  /* 0x0000000000007941 */ /* 0x000fea0003800200 */
.L_x_21:
[----:B------:R-:W0:Y:S01]  /*26d0*/  SHFL.DOWN PT, R3, R10, 0x10, 0x1f ;  /* 0x0a001f000a037f89 */ /* 0x000e2200000e0000 */
[----:B------:R-:W-:-:S13]  /*26e0*/  LOP3.LUT P0, RZ, R9, 0x1f, RZ, 0xc0, !PT ;  /* 0x0000001f09ff7812 */ /* 0x000fda000780c0ff */
[----:B------:R-:W1:Y:S01]  /*26f0*/  @!P0 S2R R13, SR_CgaCtaId ;  /* 0x00000000000d8919 */ /* 0x000e620000008800 */
[----:B------:R-:W-:-:S04]  /*2700*/  @!P0 MOV R8, 0x400 ;  /* 0x0000040000088802 */ /* 0x000fc80000000f00 */
[----:B------:R-:W-:Y:S01]  /*2710*/  @!P0 IADD3 R8, PT, PT, R8, 0x24, RZ ;  /* 0x0000002408088810 */ /* 0x000fe20007ffe0ff */
[----:B0-----:R-:W-:-:S05]  /*2720*/  FADD R3, R3, R10 ;  /* 0x0000000a03037221 */ /* 0x001fca0000000000 */
[----:B------:R-:W0:Y:S01]  /*2730*/  SHFL.DOWN PT, R2, R3, 0x8, 0x1f ;  /* 0x09001f0003027f89 */ /* 0x000e2200000e0000 */
[----:B-1----:R-:W-:-:S04]  /*2740*/  @!P0 LEA R8, R13, R8, 0x18 ;  /* 0x000000080d088211 */ /* 0x002fc800078ec0ff */
[----:B------:R-:W-:Y:S01]  /*2750*/  @!P0 LEA.HI R8, R9, R8, RZ, 0x1d ;  /* 0x0000000809088211 */ /* 0x000fe200078fe8ff */
[----:B0-----:R-:W-:-:S05]  /*2760*/  FADD R2, R3, R2 ;  /* 0x0000000203027221 */ /* 0x001fca0000000000 */
[----:B------:R-:W0:Y:S02]  /*2770*/  SHFL.DOWN PT, R7, R2, 0x4, 0x1f ;  /* 0x08801f0002077f89 */ /* 0x000e2400000e0000 */
[----:B0-----:R-:W-:Y:S01]  /*2780*/  FADD R7, R2, R7 ;  /* 0x0000000702077221 */ /* 0x001fe20000000000 */
[----:B------:R-:W-:-:S04]  /*2790*/  IMAD.MOV.U32 R2, RZ, RZ, RZ ;  /* 0x000000ffff027224 */ /* 0x000fc800078e00ff */
        /* <DEDUP_REMOVED lines=12> */
[----:B------:R-:W-:-:S04]  /*2860*/  @!P0 IADD3 R2, PT, PT, R2, 0x24, RZ ;  /* 0x0000002402028810 */ /* 0x000fc80007ffe0ff */
[----:B0-----:R-:W-:Y:S01]  /*2870*/  @!P0 LEA R6, R3, R2, 0x18 ;  /* 0x0000000203068211 */ /* 0x001fe200078ec0ff */
[----:B------:R-:W-:-:S03]  /*2880*/  HFMA2 R2, -RZ, RZ, 0, 0 ;  /* 0x00000000ff027431 */ /* 0x000fc600000001ff */
[----:B------:R-:W-:-:S05]  /*2890*/  @!P0 LEA R3, R9, R6, 0x2 ;  /* 0x0000000609038211 */ /* 0x000fca00078e10ff */
        /* <DEDUP_REMOVED lines=11> */
.L_x_48:
[----:B-1----:R-:W-:Y:S01]  /*2950*/  FADD R11, R8, R11 ;  /* 0x0000000b080b7221 */ /* 0x002fe20000000000 */
[----:B------:R-:W-:-:S04]  /*2960*/  ISETP.NE.AND P0, PT, R9, RZ, PT ;  /* 0x000000ff0900720c */ /* 0x000fc80003f05270 */
[----:B------:R-:W-:-:S09]  /*2970*/  FSEL R2, R11, RZ, !P0 ;  /* 0x000000ff0b027208 */ /* 0x000fd20004000000 */
.L_x_31:
        /* <DEDUP_REMOVED lines=10> */
[----:B------:R-:W-:Y:S01]  /*2a20*/  LOP3.LUT R3, RZ, R9, RZ, 0x33, !PT ;  /* 0x00000009ff037212 */ /* 0x000fe200078e33ff */
[----:B------:R-:W2:Y:S01]  /*2a30*/  LDCU UR12, c[0x0][0x3a0] ;  /* 0x00007400ff0c77ac */ /* 0x000ea20008000800 */
[----:B------:R-:W-:Y:S03]  /*2a40*/  BSSY.RECONVERGENT B0, `(.L_x_33) ;  /* 0x000002e000007945 */ /* 0x000fe60003800200 */
[----:B------:R-:W-:-:S05]  /*2a50*/  IMAD.IADD R3, R3, 0x1, R0 ;  /* 0x0000000103037824 */ /* 0x000fca00078e0200 */
[C---:B-1----:R-:W-:Y:S02]  /*2a60*/  LOP3.LUT R2, R3.reuse, 0x300, RZ, 0xc0, !PT ;  /* 0x0000030003027812 */ /* 0x042fe400078ec0ff */
[----:B------:R-:W-:Y:S02]  /*2a70*/  ISETP.GE.U32.AND P0, PT, R3, 0x300, PT ;  /* 0x000003000300780c */ /* 0x000fe40003f06070 */
[----:B------:R-:W-:Y:S02]  /*2a80*/  ISETP.NE.AND P1, PT, R2, 0x300, PT ;  /* 0x000003000200780c */ /* 0x000fe40003f25270 */
[----:B------:R-:W1:Y:S11]  /*2a90*/  LDS R2, [UR4+0x44] ;  /* 0x00004404ff027984 */ /* 0x000e760008000800 */
[----:B--2---:R-:W-:Y:S05]  /*2aa0*/  @!P1 BRA `(.L_x_34) ;  /* 0x00000000009c9947 */ /* 0x004fea0003800000 */
[----:B------:R-:W2:Y:S01]  /*2ab0*/  LDCU.64 UR4, c[0x0][0x390] ;  /* 0x00007200ff0477ac */ /* 0x000ea20008000a00 */
[----:B------:R-:W-:Y:S01]  /*2ac0*/  IMAD.WIDE.U32 R6, R9, 0x4, R4 ;  /* 0x0000000409067825 */ /* 0x000fe200078e0004 */
[----:B------:R-:W-:Y:S01]  /*2ad0*/  LEA.HI R11, R3, 0x1, RZ, 0x18 ;  /* 0x00000001030b7811 */ /* 0x000fe200078fc0ff */
[----:B------:R-:W3:Y:S03]  /*2ae0*/  LDCU.64 UR10, c[0x0][0x380] ;  /* 0x00007000ff0a77ac */ /* 0x000ee60008000a00 */
[----:B------:R-:W-:Y:S02]  /*2af0*/  SHF.L.U32 R12, R11, 0x8, RZ ;  /* 0x000000080b0c7819 */ /* 0x000fe400000006ff */
[----:B0-----:R-:W-:Y:S02]  /*2b00*/  IADD3 R8, P2, PT, R6, UR8, RZ ;  /* 0x0000000806087c10 */ /* 0x001fe4000ff5e0ff */
[----:B------:R-:W-:-:S02]  /*2b10*/  LOP3.LUT R12, R12, 0x300, RZ, 0xc0, !PT ;  /* 0x000003000c0c7812 */ /* 0x000fc400078ec0ff */
[----:B------:R-:W-:Y:S02]  /*2b20*/  LOP3.LUT R11, R11, 0x3, RZ, 0xc0, !PT ;  /* 0x000000030b0b7812 */ /* 0x000fe400078ec0ff */
[----:B------:R-:W-:Y:S02]  /*2b30*/  IADD3.X R19, PT, PT, R7, UR9, RZ, P2, !PT ;  /* 0x0000000907137c10 */ /* 0x000fe400097fe4ff */
[----:B------:R-:W-:Y:S02]  /*2b40*/  IADD3 R9, PT, PT, R9, R12, RZ ;  /* 0x0000000c09097210 */ /* 0x000fe40007ffe0ff */
[----:B--2---:R-:W-:Y:S02]  /*2b50*/  IADD3 R10, P1, PT, R6, UR4, RZ ;  /* 0x00000004060a7c10 */ /* 0x004fe4000ff3e0ff */
[----:B------:R-:W-:Y:S02]  /*2b60*/  IADD3 R11, PT, PT, -R11, RZ, RZ ;  /* 0x000000ff0b0b7210 */ /* 0x000fe40007ffe1ff */
[----:B------:R-:W-:-:S02]  /*2b70*/  IADD3.X R3, PT, PT, R7, UR5, RZ, P1, !PT ;  /* 0x0000000507037c10 */ /* 0x000fc40008ffe4ff */
[----:B---3--:R-:W-:-:S04]  /*2b80*/  IADD3 R6, P1, PT, R6, UR10, RZ ;  /* 0x0000000a06067c10 */ /* 0x008fc8000ff3e0ff */
[----:B------:R-:W-:-:S09]  /*2b90*/  IADD3.X R17, PT, PT, R7, UR11, RZ, P1, !PT ;  /* 0x0000000b07117c10 */ /* 0x000fd20008ffe4ff */
.L_x_35:
[----:B------:R-:W-:-:S06]  /*2ba0*/  IMAD.MOV.U32 R7, RZ, RZ, R17 ;  /* 0x000000ffff077224 */ /* 0x000fcc00078e0011 */
[----:B--2---:R0:W2:Y:S01]  /*2bb0*/  LDG.E.CONSTANT R7, desc[UR6][R6.64] ;  /* 0x0000000606077981 */ /* 0x0040a2000c1e9900 */
[----:B------:R-:W-:Y:S02]  /*2bc0*/  MOV R13, R19 ;  /* 0x00000013000d7202 */ /* 0x000fe40000000f00 */
[----:B------:R-:W-:-:S05]  /*2bd0*/  MOV R12, R8 ;  /* 0x00000008000c7202 */ /* 0x000fca0000000f00 */
[----:B------:R3:W1:Y:S01]  /*2be0*/  LDG.E.CONSTANT R13, desc[UR6][R12.64] ;  /* 0x000000060c0d7981 */ /* 0x000662000c1e9900 */
[----:B------:R-:W-:Y:S02]  /*2bf0*/  IADD3 R11, PT, PT, R11, 0x1, RZ ;  /* 0x000000010b0b7810 */ /* 0x000fe40007ffe0ff */
[----:B0-----:R-:W-:Y:S02]  /*2c00*/  IADD3 R6, P4, PT, R6, 0x400, RZ ;  /* 0x0000040006067810 */ /* 0x001fe40007f9e0ff */
[----:B------:R-:W-:-:S03]  /*2c10*/  IADD3 R8, P3, PT, R8, 0x400, RZ ;  /* 0x0000040008087810 */ /* 0x000fc60007f7e0ff */
[----:B------:R-:W-:Y:S01]  /*2c20*/  IMAD.X R17, RZ, RZ, R17, P4 ;  /* 0x000000ffff117224 */ /* 0x000fe200020e0611 */
[----:B------:R-:W-:Y:S02]  /*2c30*/  IADD3.X R19, PT, PT, RZ, R19, RZ, P3, !PT ;  /* 0x00000013ff137210 */ /* 0x000fe40001ffe4ff */
[----:B---3--:R-:W-:Y:S02]  /*2c40*/  MOV R12, R10 ;  /* 0x0000000a000c7202 */ /* 0x008fe40000000f00 */
[----:B------:R-:W-:Y:S01]  /*2c50*/  IADD3 R10, P2, PT, R10, 0x400, RZ ;  /* 0x000004000a0a7810 */ /* 0x000fe20007f5e0ff */
[----:B--2---:R-:W-:-:S05]  /*2c60*/  FMUL R14, R7, 1.4426950216293334961 ;  /* 0x3fb8aa3b070e7820 */ /* 0x004fca0000400000 */
[----:B------:R-:W-:-:S13]  /*2c70*/  FSETP.GEU.AND P1, PT, R14, -126, PT ;  /* 0xc2fc00000e00780b */ /* 0x000fda0003f2e000 */
[----:B------:R-:W-:-:S04]  /*2c80*/  @!P1 FMUL R14, R14, 0.5 ;  /* 0x3f0000000e0e9820 */ /* 0x000fc80000400000 */
[----:B------:R-:W0:Y:S02]  /*2c90*/  MUFU.EX2 R15, R14 ;  /* 0x0000000e000f7308 */ /* 0x000e240000000800 */
[----:B0-----:R-:W-:Y:S01]  /*2ca0*/  @!P1 FMUL R15, R15, R15 ;  /* 0x0000000f0f0f9220 */ /* 0x001fe20000400000 */
[----:B------:R-:W-:-:S03]  /*2cb0*/  ISETP.NE.AND P1, PT, R11, RZ, PT ;  /* 0x000000ff0b00720c */ /* 0x000fc60003f25270 */
[----:B-1----:R-:W-:Y:S01]  /*2cc0*/  FFMA R15, -R2, R15, R13 ;  /* 0x0000000f020f7223 */ /* 0x002fe2000000010d */
[----:B------:R-:W-:Y:S01]  /*2cd0*/  IMAD.MOV.U32 R13, RZ, RZ, R3 ;  /* 0x000000ffff0d7224 */ /* 0x000fe200078e0003 */
[----:B------:R-:W-:Y:S02]  /*2ce0*/  IADD3.X R3, PT, PT, RZ, R3, RZ, P2, !PT ;  /* 0x00000003ff037210 */ /* 0x000fe400017fe4ff */
[----:B------:R-:W-:-:S05]  /*2cf0*/  FMUL R15, R15, UR12 ;  /* 0x0000000c0f0f7c20 */ /* 0x000fca0008400000 */
[----:B------:R2:W-:Y:S01]  /*2d00*/  STG.E desc[UR6][R12.64], R15 ;  /* 0x0000000f0c007986 */ /* 0x0005e2000c101906 */
[----:B------:R-:W-:Y:S05]  /*2d10*/  @P1 BRA `(.L_x_35) ;  /* 0xfffffffc00a01947 */ /* 0x000fea000383ffff */
.L_x_34:
[----:B------:R-:W-:Y:S05]  /*2d20*/  BSYNC.RECONVERGENT B0 ;  /* 0x0000000000007941 */ /* 0x000fea0003800200 */
.L_x_33:
[----:B------:R-:W-:Y:S05]  /*2d30*/  @!P0 EXIT ;  /* 0x000000000000894d */ /* 0x000fea0003800000 */
[----:B------:R-:W3:Y:S01]  /*2d40*/  LDCU.64 UR4, c[0x0][0x380] ;  /* 0x00007000ff0477ac */ /* 0x000ee20008000a00 */
[----:B------:R-:W-:Y:S01]  /*2d50*/  IMAD.WIDE.U32 R4, R9, 0x4, R4 ;  /* 0x0000000409047825 */ /* 0x000fe200078e0004 */
[----:B------:R-:W4:Y:S02]  /*2d60*/  LDCU.64 UR10, c[0x0][0x390] ;  /* 0x00007200ff0a77ac */ /* 0x000f240008000a00 */
[----:B0-----:R-:W-:Y:S01]  /*2d70*/  IADD3 R8, P0, PT, R4, 0x800, RZ ;  /* 0x0000080004087810 */ /* 0x001fe20007f1e0ff */
[----:B------:R-:W0:Y:S03]  /*2d80*/  LDCU UR12, c[0x0][0x3a0] ;  /* 0x00007400ff0c77ac */ /* 0x000e260008000800 */
[----:B------:R-:W-:Y:S02]  /*2d90*/  IADD3.X R3, PT, PT, RZ, R5, RZ, P0, !PT ;  /* 0x00000005ff037210 */ /* 0x000fe400007fe4ff */
[----:B------:R-:W-:-:S04]  /*2da0*/  IADD3 R6, P1, PT, R8, UR8, RZ ;  /* 0x0000000808067c10 */ /* 0x000fc8000ff3e0ff */
[C---:B------:R-:W-:Y:S02]  /*2db0*/  IADD3.X R7, PT, PT, R3.reuse, UR9, RZ, P1, !PT ;  /* 0x0000000903077c10 */ /* 0x040fe40008ffe4ff */
[C---:B---3--:R-:W-:Y:S02]  /*2dc0*/  IADD3 R4, P0, PT, R8.reuse, UR4, RZ ;  /* 0x0000000408047c10 */ /* 0x048fe4000ff1e0ff */
[----:B----4-:R-:W-:Y:S02]  /*2dd0*/  IADD3 R8, P2, PT, R8, UR10, RZ ;  /* 0x0000000a08087c10 */ /* 0x010fe4000ff5e0ff */
[C---:B------:R-:W-:Y:S02]  /*2de0*/  IADD3.X R5, PT, PT, R3.reuse, UR5, RZ, P0, !PT ;  /* 0x0000000503057c10 */ /* 0x040fe400087fe4ff */
[----:B0-----:R-:W-:-:S09]  /*2df0*/  IADD3.X R3, PT, PT, R3, UR11, RZ, P2, !PT ;  /* 0x0000000b03037c10 */ /* 0x001fd200097fe4ff */
.L_x_36:
[----:B---3--:R-:W3:Y:S04]  /*2e00*/  LDG.E.CONSTANT R10, desc[UR6][R4.64+-0x800] ;  /* 0xfff80006040a7981 */ /* 0x008ee8000c1e9900 */
[----:B------:R-:W4:Y:S04]  /*2e10*/  LDG.E.CONSTANT R11, desc[UR6][R4.64+-0x400] ;  /* 0xfffc0006040b7981 */ /* 0x000f28000c1e9900 */
[----:B--2---:R-:W2:Y:S04]  /*2e20*/  LDG.E.CONSTANT R15, desc[UR6][R4.64] ;  /* 0x00000006040f7981 */ /* 0x004ea8000c1e9900 */
[----:B------:R-:W5:Y:S04]  /*2e30*/  LDG.E.CONSTANT R17, desc[UR6][R4.64+0x400] ;  /* 0x0004000604117981 */ /* 0x000f68000c1e9900 */
[----:B------:R-:W1:Y:S04]  /*2e40*/  LDG.E.CONSTANT R13, desc[UR6][R6.64+-0x800] ;  /* 0xfff80006060d7981 */ /* 0x000e68000c1e9900 */
[----:B------:R-:W5:Y:S04]  /*2e50*/  LDG.E.CONSTANT R14, desc[UR6][R6.64+-0x400] ;  /* 0xfffc0006060e7981 */ /* 0x000f68000c1e9900 */
[----:B------:R-:W5:Y:S04]  /*2e60*/  LDG.E.CONSTANT R18, desc[UR6][R6.64] ;  /* 0x0000000606127981 */ /* 0x000f68000c1e9900 */
[----:B------:R0:W5:Y:S01]  /*2e70*/  LDG.E.CONSTANT R20, desc[UR6][R6.64+0x400] ;  /* 0x0004000606147981 */ /* 0x000162000c1e9900 */
[----:B------:R-:W-:-:S02]  /*2e80*/  VIADD R9, R9, 0x400 ;  /* 0x0000040009097836 */ /* 0x000fc40000000000 */
[----:B---3--:R-:W-:Y:S01]  /*2e90*/  FMUL R10, R10, 1.4426950216293334961 ;  /* 0x3fb8aa3b0a0a7820 */ /* 0x008fe20000400000 */
[----:B----4-:R-:W-:-:S04]  /*2ea0*/  FMUL R12, R11, 1.4426950216293334961 ;  /* 0x3fb8aa3b0b0c7820 */ /* 0x010fc80000400000 */
[----:B------:R-:W-:Y:S01]  /*2eb0*/  FSETP.GEU.AND P0, PT, R10, -126, PT ;  /* 0xc2fc00000a00780b */ /* 0x000fe20003f0e000 */
[----:B--2---:R-:W-:Y:S01]  /*2ec0*/  FMUL R16, R15, 1.4426950216293334961 ;  /* 0x3fb8aa3b0f107820 */ /* 0x004fe20000400000 */
[----:B------:R-:W-:Y:S01]  /*2ed0*/  FSETP.GEU.AND P1, PT, R12, -126, PT ;  /* 0xc2fc00000c00780b */ /* 0x000fe20003f2e000 */
[----:B-----5:R-:W-:-:S03]  /*2ee0*/  FMUL R19, R17, 1.4426950216293334961 ;  /* 0x3fb8aa3b11137820 */ /* 0x020fc60000400000 */
[----:B------:R-:W-:Y:S02]  /*2ef0*/  FSETP.GEU.AND P2, PT, R16, -126, PT ;  /* 0xc2fc00001000780b */ /* 0x000fe40003f4e000 */
[----:B------:R-:W-:-:S05]  /*2f00*/  FSETP.GEU.AND P3, PT, R19, -126, PT ;  /* 0xc2fc00001300780b */ /* 0x000fca0003f6e000 */
[----:B------:R-:W-:Y:S02]  /*2f10*/  @!P0 FMUL R10, R10, 0.5 ;  /* 0x3f0000000a0a8820 */ /* 0x000fe40000400000 */
[----:B------:R-:W-:Y:S02]  /*2f20*/  @!P1 FMUL R12, R12, 0.5 ;  /* 0x3f0000000c0c9820 */ /* 0x000fe40000400000 */
[----:B------:R2:W3:Y:S02]  /*2f30*/  MUFU.EX2 R11, R10 ;  /* 0x0000000a000b7308 */ /* 0x0004e40000000800 */
[----:B------:R-:W-:Y:S02]  /*2f40*/  @!P2 FMUL R16, R16, 0.5 ;  /* 0x3f0000001010a820 */ /* 0x000fe40000400000 */
[----:B------:R-:W-:-:S04]  /*2f50*/  @!P3 FMUL R19, R19, 0.5 ;  /* 0x3f0000001313b820 */ /* 0x000fc80000400000 */
[----:B------:R-:W4:Y:S01]  /*2f60*/  MUFU.EX2 R15, R12 ;  /* 0x0000000c000f7308 */ /* 0x000f220000000800 */
[----:B--2---:R-:W-:-:S07]  /*2f70*/  MOV R10, R8 ;  /* 0x00000008000a7202 */ /* 0x004fce0000000f00 */
[----:B------:R-:W2:Y:S01]  /*2f80*/  MUFU.EX2 R17, R16 ;  /* 0x0000001000117308 */ /* 0x000ea20000000800 */
[----:B---3--:R-:W-:Y:S01]  /*2f90*/  @!P0 FMUL R11, R11, R11 ;  /* 0x0000000b0b0b8220 */ /* 0x008fe20000400000 */
[----:B------:R-:W-:-:S03]  /*2fa0*/  ISETP.GE.AND P0, PT, R9, R0, PT ;  /* 0x000000000900720c */ /* 0x000fc60003f06270 */
[----:B-1----:R-:W-:Y:S01]  /*2fb0*/  FFMA R13, -R2, R11, R13 ;  /* 0x0000000b020d7223 */ /* 0x002fe2000000010d */
[----:B------:R-:W-:Y:S02]  /*2fc0*/  MOV R11, R3 ;  /* 0x00000003000b7202 */ /* 0x000fe40000000f00 */
[----:B------:R-:W1:Y:S01]  /*2fd0*/  MUFU.EX2 R21, R19 ;  /* 0x0000001300157308 */ /* 0x000e620000000800 */
[----:B----4-:R-:W-:Y:S01]  /*2fe0*/  @!P1 FMUL R15, R15, R15 ;  /* 0x0000000f0f0f9220 */ /* 0x010fe20000400000 */
[----:B------:R-:W-:Y:S01]  /*2ff0*/  FMUL R13, R13, UR12 ;  /* 0x0000000c0d0d7c20 */ /* 0x000fe20008400000 */
[----:B------:R-:W-:Y:S02]  /*3000*/  IADD3 R4, P1, PT, R4, 0x1000, RZ ;  /* 0x0000100004047810 */ /* 0x000fe40007f3e0ff */
[----:B------:R-:W-:Y:S02]  /*3010*/  FFMA R14, -R2, R15, R14 ;  /* 0x0000000f020e7223 */ /* 0x000fe4000000010e */
[----:B------:R3:W-:Y:S01]  /*3020*/  STG.E desc[UR6][R10.64+-0x800], R13 ;  /* 0xfff8000d0a007986 */ /* 0x0007e2000c101906 */
[----:B------:R-:W-:Y:S01]  /*3030*/  IADD3.X R5, PT, PT, RZ, R5, RZ, P1, !PT ;  /* 0x00000005ff057210 */ /* 0x000fe20000ffe4ff */
[----:B--2---:R-:W-:Y:S01]  /*3040*/  @!P2 FMUL R17, R17, R17 ;  /* 0x000000111111a220 */ /* 0x004fe20000400000 */
[----:B------:R-:W-:Y:S01]  /*3050*/  FMUL R15, R14, UR12 ;  /* 0x0000000c0e0f7c20 */ /* 0x000fe20008400000 */
[----:B0-----:R-:W-:-:S02]  /*3060*/  IADD3 R6, P2, PT, R6, 0x1000, RZ ;  /* 0x0000100006067810 */ /* 0x001fc40007f5e0ff */
[----:B------:R-:W-:Y:S02]  /*3070*/  FFMA R18, -R2, R17, R18 ;  /* 0x0000001102127223 */ /* 0x000fe40000000112 */
[----:B------:R3:W-:Y:S01]  /*3080*/  STG.E desc[UR6][R10.64+-0x400], R15 ;  /* 0xfffc000f0a007986 */ /* 0x0007e2000c101906 */
[----:B------:R-:W-:Y:S01]  /*3090*/  IADD3.X R7, PT, PT, RZ, R7, RZ, P2, !PT ;  /* 0x00000007ff077210 */ /* 0x000fe200017fe4ff */
[----:B-1----:R-:W-:Y:S01]  /*30a0*/  @!P3 FMUL R21, R21, R21 ;  /* 0x000000151515b220 */ /* 0x002fe20000400000 */
[----:B------:R-:W-:Y:S01]  /*30b0*/  FMUL R17, R18, UR12 ;  /* 0x0000000c12117c20 */ /* 0x000fe20008400000 */
[----:B------:R-:W-:Y:S02]  /*30c0*/  IADD3 R8, P3, PT, R10, 0x1000, RZ ;  /* 0x000010000a087810 */ /* 0x000fe40007f7e0ff */
[----:B------:R-:W-:Y:S02]  /*30d0*/  FFMA R20, -R2, R21, R20 ;  /* 0x0000001502147223 */ /* 0x000fe40000000114 */
[----:B------:R3:W-:Y:S01]  /*30e0*/  STG.E desc[UR6][R10.64], R17 ;  /* 0x000000110a007986 */ /* 0x0007e2000c101906 */
[----:B------:R-:W-:Y:S01]  /*30f0*/  IADD3.X R3, PT, PT, RZ, R11, RZ, P3, !PT ;  /* 0x0000000bff037210 */ /* 0x000fe20001ffe4ff */
[----:B------:R-:W-:-:S05]  /*3100*/  FMUL R19, R20, UR12 ;  /* 0x0000000c14137c20 */ /* 0x000fca0008400000 */
[----:B------:R3:W-:Y:S01]  /*3110*/  STG.E desc[UR6][R10.64+0x400], R19 ;  /* 0x000400130a007986 */ /* 0x0007e2000c101906 */
[----:B------:R-:W-:Y:S05]  /*3120*/  @!P0 BRA `(.L_x_36) ;  /* 0xfffffffc00348947 */ /* 0x000fea000383ffff */
[----:B------:R-:W-:Y:S05]  /*3130*/  EXIT ;  /* 0x000000000000794d */ /* 0x000fea0003800000 */
.L_x_12:
[----:B------:R-:W-:Y:S02]  /*3140*/  HFMA2 R15, -RZ, RZ, 0, 1.847743988037109375e-06 ;  /* 0x0000001fff0f7431 */ /* 0x000fe400000001ff */
[----:B------:R-:W-:Y:S01]  /*3150*/  IMAD.MOV.U32 R13, RZ, RZ, 0x10 ;  /* 0x00000010ff0d7424 */ /* 0x000fe200078e00ff */
[----:B------:R-:W-:-:S07]  /*3160*/  MOV R10, 0xffffffff ;  /* 0xffffffff000a7802 */ /* 0x000fce0000000f00 */
[----:B01----:R-:W-:Y:S05]  /*3170*/  WARPSYNC.COLLECTIVE R10, `(.L_x_37) ;  /* 0x000000000a087348 */ /* 0x003fea0003c00000 */
[----:B-1----:R1:W2:Y:S02]  /*3180*/  SHFL.DOWN P0, R12, R2, R13, R15 ;  /* 0x0800000d020c7389 */ /* 0x0022a4000000000f */
[----:B012---:R-:W-:Y:S05]  /*3190*/  ENDCOLLECTIVE ;  /* 0x000000000000791b */ /* 0x007fea0003800000 */
.L_x_37:
[----:B------:R-:W-:Y:S01]  /*31a0*/  HFMA2 R13, -RZ, RZ, 0, 4.76837158203125e-07 ;  /* 0x00000008ff0d7431 */ /* 0x000fe200000001ff */
[----:B------:R-:W-:-:S05]  /*31b0*/  MOV R3, R12 ;  /* 0x0000000c00037202 */ /* 0x000fca0000000f00 */
[----:B------:R-:W-:-:S04]  /*31c0*/  FADD R3, R3, R2 ;  /* 0x0000000203037221 */ /* 0x000fc80000000000 */
[----:B------:R-:W-:-:S07]  /*31d0*/  IMAD.MOV.U32 R2, RZ, RZ, R3 ;  /* 0x000000ffff027224 */ /* 0x000fce00078e0003 */
[----:B------:R-:W-:Y:S05]  /*31e0*/  WARPSYNC.COLLECTIVE R10, `(.L_x_38) ;  /* 0x000000000a087348 */ /* 0x000fea0003c00000 */
[----:B------:R0:W1:Y:S02]  /*31f0*/  SHFL.DOWN P0, R12, R2, R13, R15 ;  /* 0x0800000d020c7389 */ /* 0x000064000000000f */
[----:B01----:R-:W-:Y:S05]  /*3200*/  ENDCOLLECTIVE ;  /* 0x000000000000791b */ /* 0x003fea0003800000 */
.L_x_38:
[----:B------:R-:W-:Y:S01]  /*3210*/  IMAD.MOV.U32 R13, RZ, RZ, 0x4 ;  /* 0x00000004ff0d7424 */ /* 0x000fe200078e00ff */
[----:B------:R-:W-:-:S05]  /*3220*/  MOV R6, R12 ;  /* 0x0000000c00067202 */ /* 0x000fca0000000f00 */
[----:B------:R-:W-:-:S05]  /*3230*/  FADD R6, R3, R6 ;  /* 0x0000000603067221 */ /* 0x000fca0000000000 */
[----:B------:R-:W-:-:S07]  /*3240*/  MOV R2, R6 ;  /* 0x0000000600027202 */ /* 0x000fce0000000f00 */
[----:B------:R-:W-:Y:S05]  /*3250*/  WARPSYNC.COLLECTIVE R10, `(.L_x_39) ;  /* 0x000000000a087348 */ /* 0x000fea0003c00000 */
[----:B------:R0:W1:Y:S02]  /*3260*/  SHFL.DOWN P0, R12, R2, R13, R15 ;  /* 0x0800000d020c7389 */ /* 0x000064000000000f */
[----:B01----:R-:W-:Y:S05]  /*3270*/  ENDCOLLECTIVE ;  /* 0x000000000000791b */ /* 0x003fea0003800000 */
.L_x_39:
[----:B------:R-:W-:Y:S01]  /*3280*/  HFMA2 R13, -RZ, RZ, 0, 1.1920928955078125e-07 ;  /* 0x00000002ff0d7431 */ /* 0x000fe200000001ff */
[----:B------:R-:W-:-:S05]  /*3290*/  MOV R7, R12 ;  /* 0x0000000c00077202 */ /* 0x000fca0000000f00 */
[----:B------:R-:W-:-:S05]  /*32a0*/  FADD R7, R6, R7 ;  /* 0x0000000706077221 */ /* 0x000fca0000000000 */
[----:B------:R-:W-:-:S07]  /*32b0*/  MOV R2, R7 ;  /* 0x0000000700027202 */ /* 0x000fce0000000f00 */
[----:B------:R-:W-:Y:S05]  /*32c0*/  WARPSYNC.COLLECTIVE R10, `(.L_x_40) ;  /* 0x000000000a087348 */ /* 0x000fea0003c00000 */
[----:B------:R0:W1:Y:S02]  /*32d0*/  SHFL.DOWN P0, R12, R2, R13, R15 ;  /* 0x0800000d020c7389 */ /* 0x000064000000000f */
[----:B01----:R-:W-:Y:S05]  /*32e0*/  ENDCOLLECTIVE ;  /* 0x000000000000791b */ /* 0x003fea0003800000 */
.L_x_40:
[----:B------:R-:W-:Y:S02]  /*32f0*/  HFMA2 R13, -RZ, RZ, 0, 5.9604644775390625e-08 ;  /* 0x00000001ff0d7431 */ /* 0x000fe400000001ff */
[----:B------:R-:W-:-:S04]  /*3300*/  IMAD.MOV.U32 R8, RZ, RZ, R12 ;  /* 0x000000ffff087224 */ /* 0x000fc800078e000c */
[----:B------:R-:W-:-:S05]  /*3310*/  FADD R8, R7, R8 ;  /* 0x0000000807087221 */ /* 0x000fca0000000000 */
[----:B------:R-:W-:-:S07]  /*3320*/  MOV R2, R8 ;  /* 0x0000000800027202 */ /* 0x000fce0000000f00 */
[----:B------:R-:W-:Y:S05]  /*3330*/  WARPSYNC.COLLECTIVE R10, `(.L_x_41) ;  /* 0x000000000a087348 */ /* 0x000fea0003c00000 */
[----:B------:R0:W1:Y:S02]  /*3340*/  SHFL.DOWN P0, R12, R2, R13, R15 ;  /* 0x0800000d020c7389 */ /* 0x000064000000000f */
[----:B01----:R-:W-:Y:S05]  /*3350*/  ENDCOLLECTIVE ;  /* 0x000000000000791b */ /* 0x003fea0003800000 */
.L_x_41:
[----:B------:R-:W-:Y:S01]  /*3360*/  MOV R9, R12 ;  /* 0x0000000c00097202 */ /* 0x000fe20000000f00 */
[----:B------:R-:W-:Y:S06]  /*3370*/  BRA `(.L_x_42) ;  /* 0xffffffd800a07947 */ /* 0x000fec000383ffff */
.L_x_32:
[----:B------:R-:W-:Y:S01]  /*3380*/  IMAD.MOV.U32 R13, RZ, RZ, 0x10 ;  /* 0x00000010ff0d7424 */ /* 0x000fe200078e00ff */
[----:B------:R-:W-:Y:S02]  /*3390*/  MOV R15, 0x1f ;  /* 0x0000001f000f7802 */ /* 0x000fe40000000f00 */
[----:B------:R-:W-:-:S07]  /*33a0*/  MOV R10, 0xffffffff ;  /* 0xffffffff000a7802 */ /* 0x000fce0000000f00 */
[----:B01----:R-:W-:Y:S05]  /*33b0*/  WARPSYNC.COLLECTIVE R10, `(.L_x_43) ;  /* 0x000000000a087348 */ /* 0x003fea0003c00000 */
[----:B-1----:R1:W2:Y:S02]  /*33c0*/  SHFL.DOWN P0, R12, R2, R13, R15 ;  /* 0x0800000d020c7389 */ /* 0x0022a4000000000f */
[----:B012---:R-:W-:Y:S05]  /*33d0*/  ENDCOLLECTIVE ;  /* 0x000000000000791b */ /* 0x007fea0003800000 */
.L_x_43:
[----:B------:R-:W-:Y:S02]  /*33e0*/  MOV R13, 0x8 ;  /* 0x00000008000d7802 */ /* 0x000fe40000000f00 */
[----:B------:R-:W-:-:S05]  /*33f0*/  MOV R3, R12 ;  /* 0x0000000c00037202 */ /* 0x000fca0000000f00 */
[----:B------:R-:W-:-:S04]  /*3400*/  FADD R3, R3, R2 ;  /* 0x0000000203037221 */ /* 0x000fc80000000000 */
[----:B------:R-:W-:-:S07]  /*3410*/  IMAD.MOV.U32 R2, RZ, RZ, R3 ;  /* 0x000000ffff027224 */ /* 0x000fce00078e0003 */
[----:B------:R-:W-:Y:S05]  /*3420*/  WARPSYNC.COLLECTIVE R10, `(.L_x_44) ;  /* 0x000000000a087348 */ /* 0x000fea0003c00000 */
[----:B------:R0:W1:Y:S02]  /*3430*/  SHFL.DOWN P0, R12, R2, R13, R15 ;  /* 0x0800000d020c7389 */ /* 0x000064000000000f */
[----:B01----:R-:W-:Y:S05]  /*3440*/  ENDCOLLECTIVE ;  /* 0x000000000000791b */ /* 0x003fea0003800000 */
.L_x_44:
[----:B------:R-:W-:Y:S01]  /*3450*/  IMAD.MOV.U32 R13, RZ, RZ, 0x4 ;  /* 0x00000004ff0d7424 */ /* 0x000fe200078e00ff */
[----:B------:R-:W-:-:S05]  /*3460*/  MOV R6, R12 ;  /* 0x0000000c00067202 */ /* 0x000fca0000000f00 */
[----:B------:R-:W-:-:S05]  /*3470*/  FADD R6, R3, R6 ;  /* 0x0000000603067221 */ /* 0x000fca0000000000 */
[----:B------:R-:W-:-:S07]  /*3480*/  MOV R2, R6 ;  /* 0x0000000600027202 */ /* 0x000fce0000000f00 */
[----:B------:R-:W-:Y:S05]  /*3490*/  WARPSYNC.COLLECTIVE R10, `(.L_x_45) ;  /* 0x000000000a087348 */ /* 0x000fea0003c00000 */
[----:B------:R0:W1:Y:S02]  /*34a0*/  SHFL.DOWN P0, R12, R2, R13, R15 ;  /* 0x0800000d020c7389 */ /* 0x000064000000000f */
[----:B01----:R-:W-:Y:S05]  /*34b0*/  ENDCOLLECTIVE ;  /* 0x000000000000791b */ /* 0x003fea0003800000 */
.L_x_45:
[----:B------:R-:W-:Y:S02]  /*34c0*/  MOV R13, 0x2 ;  /* 0x00000002000d7802 */ /* 0x000fe40000000f00 */
[----:B------:R-:W-:-:S05]  /*34d0*/  MOV R7, R12 ;  /* 0x0000000c00077202 */ /* 0x000fca0000000f00 */
[----:B------:R-:W-:-:S05]  /*34e0*/  FADD R7, R6, R7 ;  /* 0x0000000706077221 */ /* 0x000fca0000000000 */
[----:B------:R-:W-:-:S07]  /*34f0*/  MOV R2, R7 ;  /* 0x0000000700027202 */ /* 0x000fce0000000f00 */
[----:B------:R-:W-:Y:S05]  /*3500*/  WARPSYNC.COLLECTIVE R10, `(.L_x_46) ;  /* 0x000000000a087348 */ /* 0x000fea0003c00000 */
[----:B------:R0:W1:Y:S02]  /*3510*/  SHFL.DOWN P0, R12, R2, R13, R15 ;  /* 0x0800000d020c7389 */ /* 0x000064000000000f */
[----:B01----:R-:W-:Y:S05]  /*3520*/  ENDCOLLECTIVE ;  /* 0x000000000000791b */ /* 0x003fea0003800000 */
.L_x_46:
[----:B------:R-:W-:Y:S01]  /*3530*/  MOV R13, 0x1 ;  /* 0x00000001000d7802 */ /* 0x000fe20000000f00 */
[----:B------:R-:W-:-:S04]  /*3540*/  IMAD.MOV.U32 R8, RZ, RZ, R12 ;  /* 0x000000ffff087224 */ /* 0x000fc800078e000c */
[----:B------:R-:W-:-:S05]  /*3550*/  FADD R8, R7, R8 ;  /* 0x0000000807087221 */ /* 0x000fca0000000000 */
[----:B------:R-:W-:-:S07]  /*3560*/  MOV R2, R8 ;  /* 0x0000000800027202 */ /* 0x000fce0000000f00 */
[----:B------:R-:W-:Y:S05]  /*3570*/  WARPSYNC.COLLECTIVE R10, `(.L_x_47) ;  /* 0x000000000a087348 */ /* 0x000fea0003c00000 */
[----:B------:R0:W1:Y:S02]  /*3580*/  SHFL.DOWN P0, R12, R2, R13, R15 ;  /* 0x0800000d020c7389 */ /* 0x000064000000000f */
[----:B01----:R-:W-:Y:S05]  /*3590*/  ENDCOLLECTIVE ;  /* 0x000000000000791b */ /* 0x003fea0003800000 */
.L_x_47:
[----:B------:R-:W-:Y:S01]  /*35a0*/  MOV R11, R12 ;  /* 0x0000000c000b7202 */ /* 0x000fe20000000f00 */
[----:B------:R-:W-:Y:S06]  /*35b0*/  BRA `(.L_x_48) ;  /* 0xfffffff000e47947 */ /* 0x000fec000383ffff */
.L_x_49:
[----:B------:R-:W-:-:S00]  /*35c0*/  BRA `(.L_x_49) ;  /* 0xfffffffc00fc7947 */ /* 0x000fc0000383ffff */
[----:B------:R-:W-:-:S00]  /*35d0*/  NOP ;  /* 0x0000000000007918 */ /* 0x000fc00000000000 */
        /* <DEDUP_REMOVED lines=10> */
.L_x_172:


//--------------------- .text._ZN36_GLOBAL__N__749026d8_4_k_cu_94ef2f9b18softmax_fwd_kernelILi256EEEvPKfS2_Pfiifbi --------------------------
	.section	.text._ZN36_GLOBAL__N__749026d8_4_k_cu_94ef2f9b18softmax_fwd_kernelILi256EEEvPKfS2_Pfiifbi,"ax",@progbits
	.align	128
.text._ZN36_GLOBAL__N__749026d8_4_k_cu_94ef2f9b18softmax_fwd_kernelILi256EEEvPKfS2_Pfiifbi:
        .type           _ZN36_GLOBAL__N__749026d8_4_k_cu_94ef2f9b18softmax_fwd_kernelILi256EEEvPKfS2_Pfiifbi,@function
        .size           _ZN36_GLOBAL__N__749026d8_4_k_cu_94ef2f9b18softmax_fwd_kernelILi256EEEvPKfS2_Pfiifbi,(.L_x_173 - _ZN36_GLOBAL__N__749026d8_4_k_cu_94ef2f9b18softmax_fwd_kernelILi256EEEvPKfS2_Pfiifbi)
        .other          _ZN36_GLOBAL__N__749026d8_4_k_cu_94ef2f9b18softmax_fwd_kernelILi256EEEvPKfS2_Pfiifbi,@"STO_CUDA_ENTRY STV_DEFAULT"
_ZN36_GLOBAL__N__749026d8_4_k_cu_94ef2f9b18softmax_fwd_kernelILi256EEEvPKfS2_Pfiifbi:
[----:B------:R-:W-:Y:S01]  /*0000*/  LDC R1, c[0x0][0x37c] ;  /* 0x0000df00ff017b82 */ /* 0x000fe20000000800 */
[----:B------:R-:W0:Y:S01]  /*0010*/  S2R R7, SR_CTAID.X ;  /* 0x0000000000077919 */ /* 0x000e220000002500 */
[----:B------:R-:W0:Y:S02]  /*0020*/  LDCU UR4, c[0x0][0x398] ;  /* 0x00007300ff0477ac */ /* 0x000e240008000800 */
[----:B0-----:R-:W-:-:S13]  /*0030*/  ISETP.GE.AND P0, PT, R7, UR4, PT ;  /* 0x0000000407007c0c */ /* 0x001fda000bf06270 */
[----:B------:R-:W-:Y:S05]  /*0040*/  @P0 EXIT ;  /* 0x000000000000094d */ /* 0x000fea0003800000 */
[----:B------:R-:W0:Y:S01]  /*0050*/  S2R R2, SR_TID.X ;  /* 0x0000000000027919 */ /* 0x000e220000002100 */
[----:B------:R-:W1:Y:S01]  /*0060*/  LDCU UR8, c[0x0][0x39c] ;  /* 0x00007380ff0877ac */ /* 0x000e620008000800 */
[----:B------:R-:W2:Y:S01]  /*0070*/  LDC.64 R8, c[0x0][0x388] ;  /* 0x0000e200ff087b82 */ /* 0x000ea20000000a00 */
[----:B------:R-:W-:Y:S01]  /*0080*/  BSSY.RECONVERGENT B0, `(.L_x_50) ;  /* 0x0000311000007945 */ /* 0x000fe20003800200 */
[----:B------:R-:W-:Y:S01]  /*0090*/  MOV R0, 0xff800000 ;  /* 0xff80000000007802 */ /* 0x000fe20000000f00 */
[----:B------:R-:W3:Y:S01]  /*00a0*/  LDCU.64 UR6, c[0x0][0x358] ;  /* 0x00006b00ff0677ac */ /* 0x000ee20008000a00 */
[----:B------:R-:W4:Y:S01]  /*00b0*/  LDCU UR4, c[0x0][0x3a0] ;  /* 0x00007400ff0477ac */ /* 0x000f220008000800 */
[----:B------:R-:W0:Y:S01]  /*00c0*/  LDCU UR9, c[0x0][0x3a0] ;  /* 0x00007400ff0977ac */ /* 0x000e220008000800 */
[----:B------:R-:W0:Y:S01]  /*00d0*/  LDCU UR10, c[0x0][0x3a0] ;  /* 0x00007400ff0a77ac */ /* 0x000e220008000800 */
[----:B-1----:R-:W-:-:S05]  /*00e0*/  IMAD R5, R7, UR8, RZ ;  /* 0x0000000807057c24 */ /* 0x002fca000f8e02ff */
[----:B------:R-:W-:Y:S01]  /*00f0*/  SHF.R.S32.HI R4, RZ, 0x1f, R5 ;  /* 0x0000001fff047819 */ /* 0x000fe20000011405 */
[----:B--2---:R-:W-:Y:S01]  /*0100*/  IMAD.WIDE.U32 R6, R7, 0x4, R8 ;  /* 0x0000000407067825 */ /* 0x004fe200078e0008 */
[----:B0-----:R-:W-:-:S13]  /*0110*/  ISETP.GE.AND P0, PT, R2, UR8, PT ;  /* 0x0000000802007c0c */ /* 0x001fda000bf06270 */
[----:B---34-:R-:W-:Y:S05]  /*0120*/  @P0 BRA `(.L_x_51) ;  /* 0x0000003000180947 */ /* 0x018fea0003800000 */
[----:B------:R-:W0:Y:S01]  /*0130*/  LDC.64 R10, c[0x0][0x388] ;  /* 0x0000e200ff0a7b82 */ /* 0x000e220000000a00 */
[C---:B------:R-:W-:Y:S01]  /*0140*/  IMAD.SHL.U32 R14, R5.reuse, 0x4, RZ ;  /* 0x00000004050e7824 */ /* 0x040fe200078e00ff */
[----:B------:R-:W-:-:S06]  /*0150*/  SHF.L.U64.HI R15, R5, 0x2, R4 ;  /* 0x00000002050f7819 */ /* 0x000fcc0000010204 */
[----:B------:R-:W1:Y:S01]  /*0160*/  LDC.64 R12, c[0x0][0x380] ;  /* 0x0000e000ff0c7b82 */ /* 0x000e620000000a00 */
[----:B0-----:R-:W-:-:S04]  /*0170*/  ISETP.NE.U32.AND P0, PT, R10, RZ, PT ;  /* 0x000000ff0a00720c */ /* 0x001fc80003f05070 */
[----:B------:R-:W-:Y:S02]  /*0180*/  ISETP.NE.AND.EX P0, PT, R11, RZ, PT, P0 ;  /* 0x000000ff0b00720c */ /* 0x000fe40003f05300 */
[----:B-1----:R-:W-:-:S04]  /*0190*/  IADD3 R10, P1, PT, R14, R12, RZ ;  /* 0x0000000c0e0a7210 */ /* 0x002fc80007f3e0ff */
[----:B------:R-:W-:-:S07]  /*01a0*/  IADD3.X R11, PT, PT, R15, R13, RZ, P1, !PT ;  /* 0x0000000d0f0b7210 */ /* 0x000fce0000ffe4ff */
[----:B------:R-:W-:Y:S05]  /*01b0*/  @P0 BRA `(.L_x_52) ;  /* 0x0000000800b00947 */ /* 0x000fea0003800000 */
[----:B------:R-:W-:Y:S01]  /*01c0*/  LOP3.LUT R0, RZ, R2, RZ, 0x33, !PT ;  /* 0x00000002ff007212 */ /* 0x000fe200078e33ff */
[----:B------:R-:W-:Y:S01]  /*01d0*/  BSSY.RECONVERGENT B1, `(.L_x_53) ;  /* 0x000004f000017945 */ /* 0x000fe20003800200 */
[----:B------:R-:W-:-:S03]  /*01e0*/  IMAD.MOV.U32 R3, RZ, RZ, R2 ;  /* 0x000000ffff037224 */ /* 0x000fc600078e0002 */
[----:B------:R-:W-:-:S05]  /*01f0*/  VIADD R0, R0, UR8 ;  /* 0x0000000800007c36 */ /* 0x000fca0008000000 */
[C---:B------:R-:W-:Y:S02]  /*0200*/  ISETP.GE.U32.AND P1, PT, R0.reuse, 0xf00, PT ;  /* 0x00000f000000780c */ /* 0x040fe40003f26070 */
[----:B------:R-:W-:Y:S02]  /*0210*/  LEA.HI R18, R0, 0x1, RZ, 0x18 ;  /* 0x0000000100127811 */ /* 0x000fe400078fc0ff */
[----:B------:R-:W-:Y:S02]  /*0220*/  MOV R0, 0xff800000 ;  /* 0xff80000000007802 */ /* 0x000fe40000000f00 */
[----:B------:R-:W-:-:S04]  /*0230*/  LOP3.LUT R24, R18, 0xf, RZ, 0xc0, !PT ;  /* 0x0000000f12187812 */ /* 0x000fc800078ec0ff */
[----:B------:R-:W-:-:S03]  /*0240*/  ISETP.NE.AND P0, PT, R24, RZ, PT ;  /* 0x000000ff1800720c */ /* 0x000fc60003f05270 */
[----:B------:R-:W-:Y:S10]  /*0250*/  @!P1 BRA `(.L_x_54) ;  /* 0x0000000400189947 */ /* 0x000ff40003800000 */
[----:B------:R-:W-:Y:S01]  /*0260*/  IMAD.WIDE.U32 R16, R2, 0x4, R14 ;  /* 0x0000000402107825 */ /* 0x000fe200078e000e */
[----:B------:R-:W-:Y:S02]  /*0270*/  LOP3.LUT R19, R18, 0x1fffff0, RZ, 0xc0, !PT ;  /* 0x01fffff012137812 */ /* 0x000fe400078ec0ff */
[----:B------:R-:W-:Y:S01]  /*0280*/  MOV R0, 0xff800000 ;  /* 0xff80000000007802 */ /* 0x000fe20000000f00 */
[----:B------:R-:W-:Y:S01]  /*0290*/  IMAD.MOV.U32 R3, RZ, RZ, R2 ;  /* 0x000000ffff037224 */ /* 0x000fe200078e0002 */
[----:B------:R-:W-:Y:S02]  /*02a0*/  IADD3 R16, P1, PT, R16, R12, RZ ;  /* 0x0000000c10107210 */ /* 0x000fe40007f3e0ff */
[----:B------:R-:W-:Y:S02]  /*02b0*/  IADD3 R19, PT, PT, -R19, RZ, RZ ;  /* 0x000000ff13137210 */ /* 0x000fe40007ffe1ff */
[----:B------:R-:W-:-:S04]  /*02c0*/  IADD3 R16, P2, PT, R16, 0x2000, RZ ;  /* 0x0000200010107810 */ /* 0x000fc80007f5e0ff */
[----:B------:R-:W-:-:S09]  /*02d0*/  IADD3.X R17, PT, PT, RZ, R17, R13, P2, P1 ;  /* 0x00000011ff117210 */ /* 0x000fd200017e240d */
.L_x_55:
[----:B------:R-:W2:Y:S04]  /*02e0*/  LDG.E.CONSTANT R20, desc[UR6][R16.64+-0x2000] ;  /* 0xffe0000610147981 */ /* 0x000ea8000c1e9900 */
[----:B------:R-:W3:Y:S04]  /*02f0*/  LDG.E.CONSTANT R21, desc[UR6][R16.64+-0x1c00] ;  /* 0xffe4000610157981 */ /* 0x000ee8000c1e9900 */
[----:B------:R-:W4:Y:S04]  /*0300*/  LDG.E.CONSTANT R22, desc[UR6][R16.64+-0x1800] ;  /* 0xffe8000610167981 */ /* 0x000f28000c1e9900 */
[----:B------:R-:W5:Y:S01]  /*0310*/  LDG.E.CONSTANT R23, desc[UR6][R16.64+-0x1400] ;  /* 0xffec000610177981 */ /* 0x000f62000c1e9900 */
[----:B--2---:R-:W-:-:S03]  /*0320*/  FADD R25, RZ, R20 ;  /* 0x00000014ff197221 */ /* 0x004fc60000000000 */
[----:B------:R-:W2:Y:S01]  /*0330*/  LDG.E.CONSTANT R20, desc[UR6][R16.64+-0xc00] ;  /* 0xfff4000610147981 */ /* 0x000ea2000c1e9900 */
[----:B---3--:R-:W-:Y:S01]  /*0340*/  FADD R26, RZ, R21 ;  /* 0x00000015ff1a7221 */ /* 0x008fe20000000000 */
[----:B------:R-:W-:Y:S02]  /*0350*/  FMUL R25, R25, UR4 ;  /* 0x0000000419197c20 */ /* 0x000fe40008400000 */
[----:B------:R-:W3:Y:S01]  /*0360*/  LDG.E.CONSTANT R21, desc[UR6][R16.64+-0x1000] ;  /* 0xfff0000610157981 */ /* 0x000ee2000c1e9900 */
[----:B------:R-:W-:Y:S01]  /*0370*/  FMUL R26, R26, UR4 ;  /* 0x000000041a1a7c20 */ /* 0x000fe20008400000 */
[----:B----4-:R-:W-:Y:S01]  /*0380*/  FADD R22, RZ, R22 ;  /* 0x00000016ff167221 */ /* 0x010fe20000000000 */
[----:B-----5:R-:W-:-:S03]  /*0390*/  FADD R27, RZ, R23 ;  /* 0x00000017ff1b7221 */ /* 0x020fc60000000000 */
[----:B------:R-:W-:Y:S02]  /*03a0*/  FMNMX3 R26, R0, R25, R26, !PT ;  /* 0x00000019001a7276 */ /* 0x000fe4000780001a */
[----:B------:R-:W4:Y:S04]  /*03b0*/  LDG.E.CONSTANT R0, desc[UR6][R16.64+-0x800] ;  /* 0xfff8000610007981 */ /* 0x000f28000c1e9900 */
[----:B------:R-:W5:Y:S01]  /*03c0*/  LDG.E.CONSTANT R25, desc[UR6][R16.64+-0x400] ;  /* 0xfffc000610197981 */ /* 0x000f62000c1e9900 */
[----:B------:R-:W-:Y:S01]  /*03d0*/  FMUL R23, R22, UR4 ;  /* 0x0000000416177c20 */ /* 0x000fe20008400000 */
[----:B------:R-:W-:Y:S02]  /*03e0*/  FMUL R27, R27, UR4 ;  /* 0x000000041b1b7c20 */ /* 0x000fe40008400000 */
[----:B------:R-:W5:Y:S03]  /*03f0*/  LDG.E.CONSTANT R22, desc[UR6][R16.64+0x400] ;  /* 0x0004000610167981 */ /* 0x000f66000c1e9900 */
[----:B------:R-:W-:-:S02]  /*0400*/  FMNMX3 R26, R26, R23, R27, !PT ;  /* 0x000000171a1a7276 */ /* 0x000fc4000780001b */
[----:B------:R-:W5:Y:S01]  /*0410*/  LDG.E.CONSTANT R23, desc[UR6][R16.64] ;  /* 0x0000000610177981 */ /* 0x000f62000c1e9900 */
[----:B--2---:R-:W-:Y:S01]  /*0420*/  FADD R20, RZ, R20 ;  /* 0x00000014ff147221 */ /* 0x004fe20000000000 */
[----:B---3--:R-:W-:-:S03]  /*0430*/  FADD R21, RZ, R21 ;  /* 0x00000015ff157221 */ /* 0x008fc60000000000 */
[----:B------:R-:W-:Y:S01]  /*0440*/  FMUL R20, R20, UR4 ;  /* 0x0000000414147c20 */ /* 0x000fe20008400000 */
[----:B------:R-:W-:Y:S01]  /*0450*/  FMUL R21, R21, UR4 ;  /* 0x0000000415157c20 */ /* 0x000fe20008400000 */
[----:B----4-:R-:W-:-:S04]  /*0460*/  FADD R0, RZ, R0 ;  /* 0x00000000ff007221 */ /* 0x010fc80000000000 */
[----:B------:R-:W-:Y:S02]  /*0470*/  FMNMX3 R26, R26, R21, R20, !PT ;  /* 0x000000151a1a7276 */ /* 0x000fe40007800014 */
[----:B------:R-:W2:Y:S01]  /*0480*/  LDG.E.CONSTANT R20, desc[UR6][R16.64+0xc00] ;  /* 0x000c000610147981 */ /* 0x000ea2000c1e9900 */
[----:B-----5:R-:W-:Y:S01]  /*0490*/  FADD R25, RZ, R25 ;  /* 0x00000019ff197221 */ /* 0x020fe20000000000 */
[----:B------:R-:W-:Y:S02]  /*04a0*/  FMUL R21, R0, UR4 ;  /* 0x0000000400157c20 */ /* 0x000fe40008400000 */
[----:B------:R-:W3:Y:S01]  /*04b0*/  LDG.E.CONSTANT R0, desc[UR6][R16.64+0x800] ;  /* 0x0008000610007981 */ /* 0x000ee2000c1e9900 */
[----:B------:R-:W-:-:S05]  /*04c0*/  FMUL R25, R25, UR4 ;  /* 0x0000000419197c20 */ /* 0x000fca0008400000 */
[----:B------:R-:W-:Y:S01]  /*04d0*/  FMNMX3 R26, R26, R21, R25, !PT ;  /* 0x000000151a1a7276 */ /* 0x000fe20007800019 */
[----:B------:R-:W-:Y:S01]  /*04e0*/  FADD R23, RZ, R23 ;  /* 0x00000017ff177221 */ /* 0x000fe20000000000 */
[----:B------:R-:W-:Y:S01]  /*04f0*/  FADD R25, RZ, R22 ;  /* 0x00000016ff197221 */ /* 0x000fe20000000000 */
[----:B------:R-:W4:Y:S02]  /*0500*/  LDG.E.CONSTANT R21, desc[UR6][R16.64+0x1000] ;  /* 0x0010000610157981 */ /* 0x000f24000c1e9900 */
[----:B------:R-:W-:Y:S01]  /*0510*/  FMUL R23, R23, UR4 ;  /* 0x0000000417177c20 */ /* 0x000fe20008400000 */
[----:B------:R-:W-:Y:S01]  /*0520*/  FMUL R25, R25, UR4 ;  /* 0x0000000419197c20 */ /* 0x000fe20008400000 */
[----:B------:R-:W5:Y:S04]  /*0530*/  LDG.E.CONSTANT R22, desc[UR6][R16.64+0x1400] ;  /* 0x0014000610167981 */ /* 0x000f68000c1e9900 */
[----:B------:R-:W-:-:S02]  /*0540*/  FMNMX3 R26, R26, R23, R25, !PT ;  /* 0x000000171a1a7276 */ /* 0x000fc40007800019 */
[----:B------:R-:W5:Y:S04]  /*0550*/  LDG.E.CONSTANT R25, desc[UR6][R16.64+0x1800] ;  /* 0x0018000610197981 */ /* 0x000f68000c1e9900 */
[----:B------:R0:W5:Y:S01]  /*0560*/  LDG.E.CONSTANT R23, desc[UR6][R16.64+0x1c00] ;  /* 0x001c000610177981 */ /* 0x000162000c1e9900 */
[----:B------:R-:W-:-:S05]  /*0570*/  VIADD R19, R19, 0x10 ;  /* 0x0000001013137836 */ /* 0x000fca0000000000 */
[----:B------:R-:W-:Y:S02]  /*0580*/  ISETP.NE.AND P1, PT, R19, RZ, PT ;  /* 0x000000ff1300720c */ /* 0x000fe40003f25270 */
[----:B0-----:R-:W-:Y:S01]  /*0590*/  IADD3 R16, P2, PT, R16, 0x4000, RZ ;  /* 0x0000400010107810 */ /* 0x001fe20007f5e0ff */
[----:B------:R-:W-:-:S03]  /*05a0*/  VIADD R3, R3, 0x1000 ;  /* 0x0000100003037836 */ /* 0x000fc60000000000 */
[----:B------:R-:W-:Y:S01]  /*05b0*/  IADD3.X R17, PT, PT, RZ, R17, RZ, P2, !PT ;  /* 0x00000011ff117210 */ /* 0x000fe200017fe4ff */
[----:B--2---:R-:W-:Y:S01]  /*05c0*/  FADD R20, RZ, R20 ;  /* 0x00000014ff147221 */ /* 0x004fe20000000000 */
[----:B---3--:R-:W-:-:S03]  /*05d0*/  FADD R0, RZ, R0 ;  /* 0x00000000ff007221 */ /* 0x008fc60000000000 */
[----:B------:R-:W-:Y:S01]  /*05e0*/  FMUL R20, R20, UR4 ;  /* 0x0000000414147c20 */ /* 0x000fe20008400000 */
[----:B------:R-:W-:Y:S01]  /*05f0*/  FMUL R27, R0, UR4 ;  /* 0x00000004001b7c20 */ /* 0x000fe20008400000 */
[----:B----4-:R-:W-:Y:S01]  /*0600*/  FADD R21, RZ, R21 ;  /* 0x00000015ff157221 */ /* 0x010fe20000000000 */
[----:B-----5:R-:W-:-:S03]  /*0610*/  FADD R22, RZ, R22 ;  /* 0x00000016ff167221 */ /* 0x020fc60000000000 */
[----:B------:R-:W-:Y:S01]  /*0620*/  FMUL R21, R21, UR4 ;  /* 0x0000000415157c20 */ /* 0x000fe20008400000 */
[----:B------:R-:W-:Y:S01]  /*0630*/  FMNMX3 R20, R26, R27, R20, !PT ;  /* 0x0000001b1a147276 */ /* 0x000fe20007800014 */
[----:B------:R-:W-:Y:S01]  /*0640*/  FMUL R22, R22, UR4 ;  /* 0x0000000416167c20 */ /* 0x000fe20008400000 */
[----:B------:R-:W-:Y:S01]  /*0650*/  FADD R25, RZ, R25 ;  /* 0x00000019ff197221 */ /* 0x000fe20000000000 */
[----:B------:R-:W-:-:S03]  /*0660*/  FADD R23, RZ, R23 ;  /* 0x00000017ff177221 */ /* 0x000fc60000000000 */
[----:B------:R-:W-:Y:S01]  /*0670*/  FMUL R25, R25, UR4 ;  /* 0x0000000419197c20 */ /* 0x000fe20008400000 */
[----:B------:R-:W-:Y:S01]  /*0680*/  FMNMX3 R20, R20, R21, R22, !PT ;  /* 0x0000001514147276 */ /* 0x000fe20007800016 */
[----:B------:R-:W-:-:S05]  /*0690*/  FMUL R23, R23, UR4 ;  /* 0x0000000417177c20 */ /* 0x000fca0008400000 */
[----:B------:R-:W-:Y:S01]  /*06a0*/  FMNMX3 R0, R20, R25, R23, !PT ;  /* 0x0000001914007276 */ /* 0x000fe20007800017 */
[----:B------:R-:W-:Y:S06]  /*06b0*/  @P1 BRA `(.L_x_55) ;  /* 0xfffffffc00081947 */ /* 0x000fec000383ffff */
.L_x_54:
[----:B------:R-:W-:Y:S05]  /*06c0*/  BSYNC.RECONVERGENT B1 ;  /* 0x0000000000017941 */ /* 0x000fea0003800200 */
.L_x_53:
[----:B------:R-:W-:Y:S05]  /*06d0*/  @!P0 BRA `(.L_x_51) ;  /* 0x0000002800ac8947 */ /* 0x000fea0003800000 */
[----:B------:R-:W-:Y:S01]  /*06e0*/  ISETP.GE.U32.AND P0, PT, R24, 0x8, PT ;  /* 0x000000081800780c */ /* 0x000fe20003f06070 */
[----:B------:R-:W-:Y:S01]  /*06f0*/  BSSY.RECONVERGENT B1, `(.L_x_56) ;  /* 0x0000023000017945 */ /* 0x000fe20003800200 */
[----:B------:R-:W-:-:S04]  /*0700*/  LOP3.LUT R26, R18, 0x7, RZ, 0xc0, !PT ;  /* 0x00000007121a7812 */ /* 0x000fc800078ec0ff */
[----:B------:R-:W-:-:S07]  /*0710*/  ISETP.NE.AND P1, PT, R26, RZ, PT ;  /* 0x000000ff1a00720c */ /* 0x000fce0003f25270 */
[----:B------:R-:W-:Y:S06]  /*0720*/  @!P0 BRA `(.L_x_57) ;  /* 0x00000000007c8947 */ /* 0x000fec0003800000 */
[C---:B------:R-:W-:Y:S01]  /*0730*/  IMAD.WIDE.U32 R16, R3.reuse, 0x4, R10 ;  /* 0x0000000403107825 */ /* 0x040fe200078e000a */
[----:B------:R-:W0:Y:S04]  /*0740*/  LDCU UR5, c[0x0][0x3a0] ;  /* 0x00007400ff0577ac */ /* 0x000e280008000800 */
        /* <DEDUP_REMOVED lines=9> */
[----:B--2---:R-:W-:Y:S01]  /*07e0*/  FADD R25, RZ, R25 ;  /* 0x00000019ff197221 */ /* 0x004fe20000000000 */
[----:B---3--:R-:W-:-:S03]  /*07f0*/  FADD R27, RZ, R27 ;  /* 0x0000001bff1b7221 */ /* 0x008fc60000000000 */
[----:B0-----:R-:W-:Y:S01]  /*0800*/  FMUL R25, R25, UR5 ;  /* 0x0000000519197c20 */ /* 0x001fe20008400000 */
[----:B------:R-:W-:Y:S01]  /*0810*/  FMUL R27, R27, UR5 ;  /* 0x000000051b1b7c20 */ /* 0x000fe20008400000 */
[----:B----4-:R-:W-:Y:S01]  /*0820*/  FADD R19, RZ, R19 ;  /* 0x00000013ff137221 */ /* 0x010fe20000000000 */
[----:B-----5:R-:W-:-:S03]  /*0830*/  FADD R20, RZ, R20 ;  /* 0x00000014ff147221 */ /* 0x020fc60000000000 */
[----:B------:R-:W-:Y:S01]  /*0840*/  FMUL R19, R19, UR5 ;  /* 0x0000000513137c20 */ /* 0x000fe20008400000 */
[----:B------:R-:W-:Y:S01]  /*0850*/  FMNMX3 R0, R0, R25, R27, !PT ;  /* 0x0000001900007276 */ /* 0x000fe2000780001b */
[----:B------:R-:W-:Y:S01]  /*0860*/  FADD R21, RZ, R21 ;  /* 0x00000015ff157221 */ /* 0x000fe20000000000 */
[----:B------:R-:W-:Y:S01]  /*0870*/  FMUL R20, R20, UR5 ;  /* 0x0000000514147c20 */ /* 0x000fe20008400000 */
[----:B------:R-:W-:Y:S02]  /*0880*/  FADD R22, RZ, R22 ;  /* 0x00000016ff167221 */ /* 0x000fe40000000000 */
[----:B------:R-:W-:Y:S02]  /*0890*/  FMUL R21, R21, UR5 ;  /* 0x0000000515157c20 */ /* 0x000fe40008400000 */
[----:B------:R-:W-:Y:S01]  /*08a0*/  FMNMX3 R0, R0, R19, R20, !PT ;  /* 0x0000001300007276 */ /* 0x000fe20007800014 */
[----:B------:R-:W-:Y:S01]  /*08b0*/  FADD R23, RZ, R23 ;  /* 0x00000017ff177221 */ /* 0x000fe20000000000 */
[----:B------:R-:W-:Y:S01]  /*08c0*/  FMUL R22, R22, UR5 ;  /* 0x0000000516167c20 */ /* 0x000fe20008400000 */
[----:B------:R-:W-:-:S02]  /*08d0*/  FADD R24, RZ, R24 ;  /* 0x00000018ff187221 */ /* 0x000fc40000000000 */
[----:B------:R-:W-:Y:S02]  /*08e0*/  FMUL R23, R23, UR5 ;  /* 0x0000000517177c20 */ /* 0x000fe40008400000 */
[----:B------:R-:W-:Y:S01]  /*08f0*/  FMNMX3 R0, R0, R21, R22, !PT ;  /* 0x0000001500007276 */ /* 0x000fe20007800016 */
[----:B------:R-:W-:-:S05]  /*0900*/  FMUL R24, R24, UR5 ;  /* 0x0000000518187c20 */ /* 0x000fca0008400000 */
[----:B------:R-:W-:-:S07]  /*0910*/  FMNMX3 R0, R0, R23, R24, !PT ;  /* 0x0000001700007276 */ /* 0x000fce0007800018 */
.L_x_57:
[----:B------:R-:W-:Y:S05]  /*0920*/  BSYNC.RECONVERGENT B1 ;  /* 0x0000000000017941 */ /* 0x000fea0003800200 */
.L_x_56:
        /* <DEDUP_REMOVED lines=11> */
[----:B------:R-:W5:Y:S01]  /*09e0*/  LDG.E.CONSTANT R21, desc[UR6][R10.64+0xc00] ;  /* 0x000c00060a157981 */ /* 0x000f62000c1e9900 */
[----:B------:R-:W-:Y:S01]  /*09f0*/  IADD3 R3, PT, PT, R3, 0x400, RZ ;  /* 0x0000040003037810 */ /* 0x000fe20007ffe0ff */
[----:B--2---:R-:W-:Y:S01]  /*0a00*/  FADD R16, RZ, R16 ;  /* 0x00000010ff107221 */ /* 0x004fe20000000000 */
[----:B---3--:R-:W-:-:S03]  /*0a10*/  FADD R19, RZ, R17 ;  /* 0x00000011ff137221 */ /* 0x008fc60000000000 */
[----:B0-----:R-:W-:Y:S01]  /*0a20*/  FMUL R17, R16, UR5 ;  /* 0x0000000510117c20 */ /* 0x001fe20008400000 */
[----:B----4-:R-:W-:Y:S01]  /*0a30*/  FADD R20, RZ, R20 ;  /* 0x00000014ff147221 */ /* 0x010fe20000000000 */
[----:B------:R-:W-:Y:S01]  /*0a40*/  FMUL R19, R19, UR5 ;  /* 0x0000000513137c20 */ /* 0x000fe20008400000 */
[----:B-----5:R-:W-:Y:S02]  /*0a50*/  FADD R22, RZ, R21 ;  /* 0x00000015ff167221 */ /* 0x020fe40000000000 */
[----:B------:R-:W-:Y:S02]  /*0a60*/  FMUL R21, R20, UR5 ;  /* 0x0000000514157c20 */ /* 0x000fe40008400000 */
[----:B------:R-:W-:Y:S01]  /*0a70*/  FMNMX3 R0, R0, R17, R19, !PT ;  /* 0x0000001100007276 */ /* 0x000fe20007800013 */
[----:B------:R-:W-:-:S05]  /*0a80*/  FMUL R22, R22, UR5 ;  /* 0x0000000516167c20 */ /* 0x000fca0008400000 */
[----:B------:R-:W-:-:S07]  /*0a90*/  FMNMX3 R0, R0, R21, R22, !PT ;  /* 0x0000001500007276 */ /* 0x000fce0007800016 */
.L_x_59:
[----:B------:R-:W-:Y:S05]  /*0aa0*/  BSYNC.RECONVERGENT B1 ;  /* 0x0000000000017941 */ /* 0x000fea0003800200 */
.L_x_58:
[----:B------:R-:W-:Y:S05]  /*0ab0*/  @!P1 BRA `(.L_x_51) ;  /* 0x0000002400b49947 */ /* 0x000fea0003800000 */
[----:B------:R-:W-:-:S03]  /*0ac0*/  IMAD.WIDE.U32 R14, R3, 0x4, R14 ;  /* 0x00000004030e7825 */ /* 0x000fc600078e000e */
[----:B------:R-:W-:-:S05]  /*0ad0*/  IADD3 R12, P0, PT, R14, R12, RZ ;  /* 0x0000000c0e0c7210 */ /* 0x000fca0007f1e0ff */
[----:B------:R-:W-:Y:S02]  /*0ae0*/  IMAD.X R13, R15, 0x1, R13, P0 ;  /* 0x000000010f0d7824 */ /* 0x000fe400000e060d */
[----:B------:R-:W0:Y:S03]  /*0af0*/  LDC R15, c[0x0][0x3a0] ;  /* 0x0000e800ff0f7b82 */ /* 0x000e260000000800 */
[----:B------:R-:W2:Y:S01]  /*0b00*/  LDG.E.CONSTANT R3, desc[UR6][R12.64] ;  /* 0x000000060c037981 */ /* 0x000ea2000c1e9900 */
[----:B------:R-:W-:Y:S02]  /*0b10*/  IADD3 R18, PT, PT, -R18, 0x1, RZ ;  /* 0x0000000112127810 */ /* 0x000fe40007ffe1ff */
[----:B------:R-:W-:Y:S02]  /*0b20*/  IADD3 R10, P1, PT, R12, 0x400, RZ ;  /* 0x000004000c0a7810 */ /* 0x000fe40007f3e0ff */
[----:B------:R-:W-:-:S02]  /*0b30*/  ISETP.NE.AND P0, PT, R18, RZ, PT ;  /* 0x000000ff1200720c */ /* 0x000fc40003f05270 */
[----:B------:R-:W-:Y:S01]  /*0b40*/  IADD3.X R11, PT, PT, RZ, R13, RZ, P1, !PT ;  /* 0x0000000dff0b7210 */ /* 0x000fe20000ffe4ff */
[----:B--2---:R-:W-:-:S04]  /*0b50*/  FADD R3, RZ, R3 ;  /* 0x00000003ff037221 */ /* 0x004fc80000000000 */
[----:B0-----:R-:W-:-:S05]  /*0b60*/  FMUL R3, R3, R15 ;  /* 0x0000000f03037220 */ /* 0x001fca0000400000 */
[----:B------:R-:W-:Y:S01]  /*0b70*/  FMNMX R0, R0, R3, !PT ;  /* 0x0000000300007209 */ /* 0x000fe20007800000 */
[----:B------:R-:W-:Y:S06]  /*0b80*/  @!P0 BRA `(.L_x_51) ;  /* 0x0000002400808947 */ /* 0x000fec0003800000 */
[----:B------:R-:W-:Y:S01]  /*0b90*/  BSSY.RECONVERGENT B1, `(.L_x_60) ;  /* 0x000000d000017945 */ /* 0x000fe20003800200 */
[----:B------:R-:W-:Y:S01]  /*0ba0*/  MOV R14, R10 ;  /* 0x0000000a000e7202 */ /* 0x000fe20000000f00 */
[----:B------:R-:W-:-:S07]  /*0bb0*/  IMAD.MOV.U32 R3, RZ, RZ, R18 ;  /* 0x000000ffff037224 */ /* 0x000fce00078e0012 */
.L_x_61:
[----:B------:R-:W-:-:S06]  /*0bc0*/  MOV R10, R14 ;  /* 0x0000000e000a7202 */ /* 0x000fcc0000000f00 */
[----:B------:R0:W2:Y:S01]  /*0bd0*/  LDG.E.CONSTANT R10, desc[UR6][R10.64] ;  /* 0x000000060a0a7981 */ /* 0x0000a2000c1e9900 */
[----:B------:R-:W-:Y:S02]  /*0be0*/  IADD3 R3, PT, PT, R3, 0x1, RZ ;  /* 0x0000000103037810 */ /* 0x000fe40007ffe0ff */
[----:B------:R-:W-:Y:S02]  /*0bf0*/  IADD3 R14, P1, PT, R14, 0x400, RZ ;  /* 0x000004000e0e7810 */ /* 0x000fe40007f3e0ff */
[----:B------:R-:W-:-:S03]  /*0c00*/  ISETP.NE.AND P0, PT, R3, RZ, PT ;  /* 0x000000ff0300720c */ /* 0x000fc60003f05270 */
[----:B0-----:R-:W-:Y:S02]  /*0c10*/  IMAD.X R11, RZ, RZ, R11, P1 ;  /* 0x000000ffff0b7224 */ /* 0x001fe400008e060b */
[----:B--2---:R-:W-:-:S04]  /*0c20*/  FADD R12, RZ, R10 ;  /* 0x0000000aff0c7221 */ /* 0x004fc80000000000 */
[----:B------:R-:W-:-:S05]  /*0c30*/  FMUL R13, R12, R15 ;  /* 0x0000000f0c0d7220 */ /* 0x000fca0000400000 */
[----:B------:R-:W-:Y:S01]  /*0c40*/  FMNMX R0, R13, R0, !PT ;  /* 0x000000000d007209 */ /* 0x000fe20007800000 */
[----:B------:R-:W-:Y:S06]  /*0c50*/  @P0 BRA `(.L_x_61) ;  /* 0xfffffffc00d80947 */ /* 0x000fec000383ffff */
[----:B------:R-:W-:Y:S05]  /*0c60*/  BSYNC.RECONVERGENT B1 ;  /* 0x0000000000017941 */ /* 0x000fea0003800200 */
.L_x_60:
[----:B------:R-:W-:Y:S05]  /*0c70*/  BRA `(.L_x_51) ;  /* 0x0000002400447947 */ /* 0x000fea0003800000 */
.L_x_52:
[----:B------:R-:W0:Y:S01]  /*0c80*/  LDC R3, c[0x0][0x3a8] ;  /* 0x0000ea00ff037b82 */ /* 0x000e220000000800 */
[----:B------:R-:W-:-:S04]  /*0c90*/  MOV R0, 0xfffffffe ;  /* 0xfffffffe00007802 */ /* 0x000fc80000000f00 */
[----:B0-----:R-:W-:-:S04]  /*0ca0*/  VIADDMNMX.U32 R0, R3, R0, 0x2, PT ;  /* 0x0000000203007446 */ /* 0x001fc80003800000 */
[----:B------:R-:W-:-:S04]  /*0cb0*/  SHF.L.U32 R0, R0, 0x2, RZ ;  /* 0x0000000200007819 */ /* 0x000fc800000006ff */
[----:B------:R-:W0:Y:S02]  /*0cc0*/  LDC R16, c[0x2][R0] ;  /* 0x0080000000107b82 */ /* 0x000e240000000800 */
[----:B0-----:R-:W-:-:S04]  /*0cd0*/  SHF.R.S32.HI R17, RZ, 0x1f, R16 ;  /* 0x0000001fff117819 */ /* 0x001fc80000011410 */
.L_x_168:
[----:B------:R-:W-:Y:S05]  /*0ce0*/  BRX R16 -0xcf0                                                                                             (*"BRANCH_TARGETS .L_x_169,.L_x_170,.L_x_171"*) ;  /* 0xfffffff010c47949 */ /* 0x000fea000383ffff */
.L_x_171:
[----:B------:R-:W-:-:S13]  /*0cf0*/  ISETP.NE.AND P0, PT, R3, 0x1, PT ;  /* 0x000000010300780c */ /* 0x000fda0003f05270 */
[----:B------:R-:W-:Y:S05]  /*0d00*/  @P0 BRA `(.L_x_62) ;  /* 0x0000000400f00947 */ /* 0x000fea0003800000 */
[-C--:B------:R-:W-:Y:S01]  /*0d10*/  LOP3.LUT R16, RZ, R2.reuse, RZ, 0x33, !PT ;  /* 0x00000002ff107212 */ /* 0x080fe200078e33ff */
[----:B------:R-:W-:Y:S01]  /*0d20*/  BSSY.RECONVERGENT B1, `(.L_x_63) ;  /* 0x000003d000017945 */ /* 0x000fe20003800200 */
[----:B------:R-:W-:Y:S02]  /*0d30*/  MOV R0, 0xff800000 ;  /* 0xff80000000007802 */ /* 0x000fe40000000f00 */
[----:B------:R-:W-:Y:S01]  /*0d40*/  MOV R3, R2 ;  /* 0x0000000200037202 */ /* 0x000fe20000000f00 */
[----:B------:R-:W-:-:S05]  /*0d50*/  VIADD R16, R16, UR8 ;  /* 0x0000000810107c36 */ /* 0x000fca0008000000 */
[C---:B------:R-:W-:Y:S02]  /*0d60*/  ISETP.GE.U32.AND P0, PT, R16.reuse, 0x700, PT ;  /* 0x000007001000780c */ /* 0x040fe40003f06070 */
[----:B------:R-:W-:-:S11]  /*0d70*/  LEA.HI R17, R16, 0x1, RZ, 0x18 ;  /* 0x0000000110117811 */ /* 0x000fd600078fc0ff */
[----:B------:R-:W-:Y:S05]  /*0d80*/  @!P0 BRA `(.L_x_64) ;  /* 0x0000000000d88947 */ /* 0x000fea0003800000 */
[----:B------:R-:W-:Y:S01]  /*0d90*/  IMAD.WIDE.U32 R14, R2, 0x4, R14 ;  /* 0x00000004020e7825 */ /* 0x000fe200078e000e */
[----:B------:R-:W-:Y:S02]  /*0da0*/  LOP3.LUT R18, R17, 0x1fffff8, RZ, 0xc0, !PT ;  /* 0x01fffff811127812 */ /* 0x000fe400078ec0ff */
[----:B------:R-:W-:Y:S01]  /*0db0*/  MOV R0, 0xff800000 ;  /* 0xff80000000007802 */ /* 0x000fe20000000f00 */
[----:B------:R-:W-:Y:S01]  /*0dc0*/  IMAD.IADD R19, R5, 0x1, R2 ;  /* 0x0000000105137824 */ /* 0x000fe200078e0202 */
[----:B------:R-:W-:Y:S01]  /*0dd0*/  IADD3 R12, P1, PT, R14, R12, RZ ;  /* 0x0000000c0e0c7210 */ /* 0x000fe20007f3e0ff */
[----:B------:R-:W-:Y:S01]  /*0de0*/  IMAD.MOV R18, RZ, RZ, -R18 ;  /* 0x000000ffff127224 */ /* 0x000fe200078e0a12 */
[----:B------:R-:W-:Y:S02]  /*0df0*/  MOV R3, R2 ;  /* 0x0000000200037202 */ /* 0x000fe40000000f00 */
[----:B------:R-:W-:-:S04]  /*0e00*/  IADD3 R12, P0, PT, R12, 0x1000, RZ ;  /* 0x000010000c0c7810 */ /* 0x000fc80007f1e0ff */
[----:B------:R-:W-:-:S09]  /*0e10*/  IADD3.X R13, PT, PT, RZ, R15, R13, P0, P1 ;  /* 0x0000000fff0d7210 */ /* 0x000fd200007e240d */
.L_x_65:
[----:B------:R-:W-:Y:S01]  /*0e20*/  IMAD.WIDE R14, R19, 0x4, R8 ;  /* 0x00000004130e7825 */ /* 0x000fe200078e0208 */
[----:B------:R-:W2:Y:S01]  /*0e30*/  LDG.E.CONSTANT R20, desc[UR6][R12.64+-0x1000] ;  /* 0xfff000060c147981 */ /* 0x000ea2000c1e9900 */
[----:B------:R-:W0:Y:S03]  /*0e40*/  LDCU UR5, c[0x0][0x3a0] ;  /* 0x00007400ff0577ac */ /* 0x000e260008000800 */
[----:B------:R-:W2:Y:S04]  /*0e50*/  LDG.E.CONSTANT R21, desc[UR6][R14.64] ;  /* 0x000000060e157981 */ /* 0x000ea8000c1e9900 */
[----:B------:R-:W3:Y:S04]  /*0e60*/  LDG.E.CONSTANT R22, desc[UR6][R12.64+-0xc00] ;  /* 0xfff400060c167981 */ /* 0x000ee8000c1e9900 */
[----:B------:R-:W3:Y:S04]  /*0e70*/  LDG.E.CONSTANT R23, desc[UR6][R14.64+0x400] ;  /* 0x000400060e177981 */ /* 0x000ee8000c1e9900 */
[----:B------:R-:W4:Y:S04]  /*0e80*/  LDG.E.CONSTANT R24, desc[UR6][R12.64+-0x400] ;  /* 0xfffc00060c187981 */ /* 0x000f28000c1e9900 */
[----:B------:R-:W4:Y:S04]  /*0e90*/  LDG.E.CONSTANT R27, desc[UR6][R14.64+0xc00] ;  /* 0x000c00060e1b7981 */ /* 0x000f28000c1e9900 */
[----:B------:R-:W5:Y:S04]  /*0ea0*/  LDG.E.CONSTANT R25, desc[UR6][R12.64] ;  /* 0x000000060c197981 */ /* 0x000f68000c1e9900 */
[----:B------:R-:W5:Y:S01]  /*0eb0*/  LDG.E.CONSTANT R26, desc[UR6][R14.64+0x1000] ;  /* 0x001000060e1a7981 */ /* 0x000f62000c1e9900 */
[----:B--2---:R-:W-:-:S04]  /*0ec0*/  FADD R20, R20, R21 ;  /* 0x0000001514147221 */ /* 0x004fc80000000000 */
[----:B0-----:R-:W-:Y:S02]  /*0ed0*/  FMUL R21, R20, UR5 ;  /* 0x0000000514157c20 */ /* 0x001fe40008400000 */
[----:B------:R-:W2:Y:S01]  /*0ee0*/  LDG.E.CONSTANT R20, desc[UR6][R12.64+-0x800] ;  /* 0xfff800060c147981 */ /* 0x000ea2000c1e9900 */
[----:B---3--:R-:W-:-:S03]  /*0ef0*/  FADD R22, R22, R23 ;  /* 0x0000001716167221 */ /* 0x008fc60000000000 */
[----:B------:R-:W2:Y:S01]  /*0f00*/  LDG.E.CONSTANT R23, desc[UR6][R14.64+0x800] ;  /* 0x000800060e177981 */ /* 0x000ea2000c1e9900 */
[----:B------:R-:W-:-:S05]  /*0f10*/  FMUL R22, R22, UR5 ;  /* 0x0000000516167c20 */ /* 0x000fca0008400000 */
[----:B------:R-:W-:Y:S01]  /*0f20*/  FMNMX3 R22, R0, R21, R22, !PT ;  /* 0x0000001500167276 */ /* 0x000fe20007800016 */
[----:B----4-:R-:W-:Y:S01]  /*0f30*/  FADD R24, R24, R27 ;  /* 0x0000001b18187221 */ /* 0x010fe20000000000 */
[----:B------:R-:W3:Y:S04]  /*0f40*/  LDG.E.CONSTANT R0, desc[UR6][R14.64+0x1800] ;  /* 0x001800060e007981 */ /* 0x000ee8000c1e9900 */
[----:B------:R-:W4:Y:S01]  /*0f50*/  LDG.E.CONSTANT R27, desc[UR6][R14.64+0x1c00] ;  /* 0x001c00060e1b7981 */ /* 0x000f22000c1e9900 */
[----:B-----5:R-:W-:-:S03]  /*0f60*/  FADD R28, R25, R26 ;  /* 0x0000001a191c7221 */ /* 0x020fc60000000000 */
[----:B------:R-:W3:Y:S04]  /*0f70*/  LDG.E.CONSTANT R25, desc[UR6][R12.64+0x800] ;  /* 0x000800060c197981 */ /* 0x000ee8000c1e9900 */
[----:B------:R-:W4:Y:S01]  /*0f80*/  LDG.E.CONSTANT R26, desc[UR6][R12.64+0xc00] ;  /* 0x000c00060c1a7981 */ /* 0x000f22000c1e9900 */
[----:B--2---:R-:W-:-:S03]  /*0f90*/  FADD R21, R20, R23 ;  /* 0x0000001714157221 */ /* 0x004fc60000000000 */
[----:B------:R-:W2:Y:S04]  /*0fa0*/  LDG.E.CONSTANT R23, desc[UR6][R12.64+0x400] ;  /* 0x000400060c177981 */ /* 0x000ea8000c1e9900 */
[----:B------:R0:W2:Y:S01]  /*0fb0*/  LDG.E.CONSTANT R20, desc[UR6][R14.64+0x1400] ;  /* 0x001400060e147981 */ /* 0x0000a2000c1e9900 */
[----:B------:R-:W-:Y:S01]  /*0fc0*/  IADD3 R18, PT, PT, R18, 0x8, RZ ;  /* 0x0000000812127810 */ /* 0x000fe20007ffe0ff */
[----:B------:R-:W-:Y:S01]  /*0fd0*/  FMUL R21, R21, UR5 ;  /* 0x0000000515157c20 */ /* 0x000fe20008400000 */
[----:B------:R-:W-:Y:S02]  /*0fe0*/  FMUL R24, R24, UR5 ;  /* 0x0000000518187c20 */ /* 0x000fe40008400000 */
[----:B------:R-:W-:Y:S01]  /*0ff0*/  ISETP.NE.AND P0, PT, R18, RZ, PT ;  /* 0x000000ff1200720c */ /* 0x000fe20003f05270 */
[----:B------:R-:W-:-:S02]  /*1000*/  FMUL R28, R28, UR5 ;  /* 0x000000051c1c7c20 */ /* 0x000fc40008400000 */
[----:B------:R-:W-:Y:S01]  /*1010*/  FMNMX3 R21, R22, R21, R24, !PT ;  /* 0x0000001516157276 */ /* 0x000fe20007800018 */
[----:B---3--:R-:W-:Y:S01]  /*1020*/  FADD R0, R25, R0 ;  /* 0x0000000019007221 */ /* 0x008fe20000000000 */
[----:B----4-:R-:W-:-:S03]  /*1030*/  FADD R26, R26, R27 ;  /* 0x0000001b1a1a7221 */ /* 0x010fc60000000000 */
[----:B0-----:R-:W-:Y:S01]  /*1040*/  FMUL R15, R0, UR5 ;  /* 0x00000005000f7c20 */ /* 0x001fe20008400000 */
[----:B------:R-:W-:Y:S01]  /*1050*/  IADD3 R12, P1, PT, R12, 0x2000, RZ ;  /* 0x000020000c0c7810 */ /* 0x000fe20007f3e0ff */
[----:B------:R-:W-:Y:S01]  /*1060*/  FMUL R26, R26, UR5 ;  /* 0x000000051a1a7c20 */ /* 0x000fe20008400000 */
[----:B------:R-:W-:Y:S02]  /*1070*/  VIADD R3, R3, 0x800 ;  /* 0x0000080003037836 */ /* 0x000fe40000000000 */
[----:B------:R-:W-:Y:S02]  /*1080*/  IADD3.X R13, PT, PT, RZ, R13, RZ, P1, !PT ;  /* 0x0000000dff0d7210 */ /* 0x000fe40000ffe4ff */
[----:B------:R-:W-:Y:S01]  /*1090*/  IADD3 R19, PT, PT, R19, 0x800, RZ ;  /* 0x0000080013137810 */ /* 0x000fe20007ffe0ff */
[----:B--2---:R-:W-:-:S04]  /*10a0*/  FADD R20, R23, R20 ;  /* 0x0000001417147221 */ /* 0x004fc80000000000 */
[----:B------:R-:W-:-:S05]  /*10b0*/  FMUL R20, R20, UR5 ;  /* 0x0000000514147c20 */ /* 0x000fca0008400000 */
[----:B------:R-:W-:-:S04]  /*10c0*/  FMNMX3 R20, R21, R28, R20, !PT ;  /* 0x0000001c15147276 */ /* 0x000fc80007800014 */
[----:B------:R-:W-:Y:S01]  /*10d0*/  FMNMX3 R0, R20, R15, R26, !PT ;  /* 0x0000000f14007276 */ /* 0x000fe2000780001a */
[----:B------:R-:W-:Y:S06]  /*10e0*/  @P0 BRA `(.L_x_65) ;  /* 0xfffffffc004c0947 */ /* 0x000fec000383ffff */
.L_x_64:
[----:B------:R-:W-:Y:S05]  /*10f0*/  BSYNC.RECONVERGENT B1 ;  /* 0x0000000000017941 */ /* 0x000fea0003800200 */
.L_x_63:
[----:B------:R-:W-:-:S13]  /*1100*/  LOP3.LUT P0, R12, R17, 0x7, RZ, 0xc0, !PT ;  /* 0x00000007110c7812 */ /* 0x000fda000780c0ff */
[----:B------:R-:W-:Y:S05]  /*1110*/  @!P0 BRA `(.L_x_51) ;  /* 0x00000020001c8947 */ /* 0x000fea0003800000 */
[----:B------:R-:W-:Y:S01]  /*1120*/  ISETP.GE.U32.AND P0, PT, R12, 0x4, PT ;  /* 0x000000040c00780c */ /* 0x000fe20003f06070 */
[----:B------:R-:W-:Y:S01]  /*1130*/  BSSY.RECONVERGENT B1, `(.L_x_66) ;  /* 0x000001a000017945 */ /* 0x000fe20003800200 */
[----:B------:R-:W-:-:S11]  /*1140*/  LOP3.LUT P1, R17, R17, 0x3, RZ, 0xc0, !PT ;  /* 0x0000000311117812 */ /* 0x000fd6000782c0ff */
[----:B------:R-:W-:Y:S05]  /*1150*/  @!P0 BRA `(.L_x_67) ;  /* 0x00000000005c8947 */ /* 0x000fea0003800000 */
[----:B------:R-:W-:Y:S01]  /*1160*/  IADD3 R13, PT, PT, R5, R3, RZ ;  /* 0x00000003050d7210 */ /* 0x000fe20007ffe0ff */
[----:B------:R-:W-:Y:S01]  /*1170*/  IMAD.WIDE.U32 R14, R3, 0x4, R10 ;  /* 0x00000004030e7825 */ /* 0x000fe200078e000a */
[----:B------:R-:W0:Y:S03]  /*1180*/  LDCU UR5, c[0x0][0x3a0] ;  /* 0x00007400ff0577ac */ /* 0x000e260008000800 */
[----:B------:R-:W-:Y:S01]  /*1190*/  IMAD.WIDE R12, R13, 0x4, R8 ;  /* 0x000000040d0c7825 */ /* 0x000fe200078e0208 */
[----:B------:R-:W2:Y:S04]  /*11a0*/  LDG.E.CONSTANT R18, desc[UR6][R14.64] ;  /* 0x000000060e127981 */ /* 0x000ea8000c1e9900 */
[----:B------:R-:W3:Y:S04]  /*11b0*/  LDG.E.CONSTANT R20, desc[UR6][R14.64+0x400] ;  /* 0x000400060e147981 */ /* 0x000ee8000c1e9900 */
[----:B------:R-:W2:Y:S04]  /*11c0*/  LDG.E.CONSTANT R19, desc[UR6][R12.64] ;  /* 0x000000060c137981 */ /* 0x000ea8000c1e9900 */
[----:B------:R-:W3:Y:S04]  /*11d0*/  LDG.E.CONSTANT R21, desc[UR6][R12.64+0x400] ;  /* 0x000400060c157981 */ /* 0x000ee8000c1e9900 */
[----:B------:R-:W4:Y:S04]  /*11e0*/  LDG.E.CONSTANT R22, desc[UR6][R14.64+0x800] ;  /* 0x000800060e167981 */ /* 0x000f28000c1e9900 */
[----:B------:R-:W5:Y:S04]  /*11f0*/  LDG.E.CONSTANT R24, desc[UR6][R14.64+0xc00] ;  /* 0x000c00060e187981 */ /* 0x000f68000c1e9900 */
[----:B------:R-:W4:Y:S04]  /*1200*/  LDG.E.CONSTANT R23, desc[UR6][R12.64+0x800] ;  /* 0x000800060c177981 */ /* 0x000f28000c1e9900 */
[----:B------:R-:W5:Y:S01]  /*1210*/  LDG.E.CONSTANT R25, desc[UR6][R12.64+0xc00] ;  /* 0x000c00060c197981 */ /* 0x000f62000c1e9900 */
[----:B------:R-:W-:-:S02]  /*1220*/  VIADD R3, R3, 0x400 ;  /* 0x0000040003037836 */ /* 0x000fc40000000000 */
[----:B--2---:R-:W-:Y:S01]  /*1230*/  FADD R18, R18, R19 ;  /* 0x0000001312127221 */ /* 0x004fe20000000000 */
[----:B---3--:R-:W-:-:S03]  /*1240*/  FADD R20, R20, R21 ;  /* 0x0000001514147221 */ /* 0x008fc60000000000 */
[----:B0-----:R-:W-:Y:S01]  /*1250*/  FMUL R19, R18, UR5 ;  /* 0x0000000512137c20 */ /* 0x001fe20008400000 */
[----:B------:R-:W-:Y:S01]  /*1260*/  FMUL R20, R20, UR5 ;  /* 0x0000000514147c20 */ /* 0x000fe20008400000 */
[----:B----4-:R-:W-:Y:S01]  /*1270*/  FADD R22, R22, R23 ;  /* 0x0000001716167221 */ /* 0x010fe20000000000 */
[----:B-----5:R-:W-:-:S03]  /*1280*/  FADD R24, R24, R25 ;  /* 0x0000001918187221 */ /* 0x020fc60000000000 */
[----:B------:R-:W-:Y:S01]  /*1290*/  FMUL R15, R22, UR5 ;  /* 0x00000005160f7c20 */ /* 0x000fe20008400000 */
[----:B------:R-:W-:Y:S01]  /*12a0*/  FMNMX3 R0, R0, R19, R20, !PT ;  /* 0x0000001300007276 */ /* 0x000fe20007800014 */
[----:B------:R-:W-:-:S05]  /*12b0*/  FMUL R24, R24, UR5 ;  /* 0x0000000518187c20 */ /* 0x000fca0008400000 */
[----:B------:R-:W-:-:S07]  /*12c0*/  FMNMX3 R0, R0, R15, R24, !PT ;  /* 0x0000000f00007276 */ /* 0x000fce0007800018 */
.L_x_67:
[----:B------:R-:W-:Y:S05]  /*12d0*/  BSYNC.RECONVERGENT B1 ;  /* 0x0000000000017941 */ /* 0x000fea0003800200 */
.L_x_66:
[----:B------:R-:W-:Y:S05]  /*12e0*/  @!P1 BRA `(.L_x_51) ;  /* 0x0000001c00a89947 */ /* 0x000fea0003800000 */
[----:B------:R-:W-:Y:S01]  /*12f0*/  ISETP.NE.AND P1, PT, R17, 0x1, PT ;  /* 0x000000011100780c */ /* 0x000fe20003f25270 */
[----:B------:R-:W-:Y:S01]  /*1300*/  BSSY.RECONVERGENT B1, `(.L_x_68) ;  /* 0x0000011000017945 */ /* 0x000fe20003800200 */
[----:B------:R-:W-:-:S11]  /*1310*/  LOP3.LUT P0, RZ, R16, 0x100, RZ, 0xc0, !PT ;  /* 0x0000010010ff7812 */ /* 0x000fd6000780c0ff */
        /* <DEDUP_REMOVED lines=8> */
[----:B------:R-:W3:Y:S01]  /*13a0*/  LDG.E.CONSTANT R19, desc[UR6][R14.64+0x400] ;  /* 0x000400060e137981 */ /* 0x000ee2000c1e9900 */
[----:B------:R-:W-:Y:S01]  /*13b0*/  IADD3 R3, PT, PT, R3, 0x200, RZ ;  /* 0x0000020003037810 */ /* 0x000fe20007ffe0ff */
[----:B--2---:R-:W-:Y:S01]  /*13c0*/  FADD R16, R16, R17 ;  /* 0x0000001110107221 */ /* 0x004fe20000000000 */
[----:B---3--:R-:W-:-:S03]  /*13d0*/  FADD R18, R18, R19 ;  /* 0x0000001312127221 */ /* 0x008fc60000000000 */
[----:B0-----:R-:W-:Y:S01]  /*13e0*/  FMUL R17, R16, UR5 ;  /* 0x0000000510117c20 */ /* 0x001fe20008400000 */
[----:B------:R-:W-:-:S05]  /*13f0*/  FMUL R18, R18, UR5 ;  /* 0x0000000512127c20 */ /* 0x000fca0008400000 */
[----:B------:R-:W-:-:S07]  /*1400*/  FMNMX3 R0, R0, R17, R18, !PT ;  /* 0x0000001100007276 */ /* 0x000fce0007800012 */
.L_x_69:
[----:B------:R-:W-:Y:S05]  /*1410*/  BSYNC.RECONVERGENT B1 ;  /* 0x0000000000017941 */ /* 0x000fea0003800200 */
.L_x_68:
[----:B------:R-:W-:Y:S05]  /*1420*/  @P0 BRA `(.L_x_51) ;  /* 0x0000001c00580947 */ /* 0x000fea0003800000 */
[----:B------:R-:W-:Y:S01]  /*1430*/  IMAD.IADD R13, R5, 0x1, R3 ;  /* 0x00000001050d7824 */ /* 0x000fe200078e0203 */
[----:B------:R-:W0:Y:S01]  /*1440*/  LDCU UR5, c[0x0][0x3a0] ;  /* 0x00007400ff0577ac */ /* 0x000e220008000800 */
[----:B------:R-:W-:-:S04]  /*1450*/  IMAD.WIDE.U32 R10, R3, 0x4, R10 ;  /* 0x00000004030a7825 */ /* 0x000fc800078e000a */
[----:B------:R-:W-:Y:S02]  /*1460*/  IMAD.WIDE R12, R13, 0x4, R8 ;  /* 0x000000040d0c7825 */ /* 0x000fe400078e0208 */
[----:B------:R-:W2:Y:S04]  /*1470*/  LDG.E.CONSTANT R10, desc[UR6][R10.64] ;  /* 0x000000060a0a7981 */ /* 0x000ea8000c1e9900 */
[----:B------:R-:W2:Y:S02]  /*1480*/  LDG.E.CONSTANT R13, desc[UR6][R12.64] ;  /* 0x000000060c0d7981 */ /* 0x000ea4000c1e9900 */
[----:B--2---:R-:W-:-:S04]  /*1490*/  FADD R3, R10, R13 ;  /* 0x0000000d0a037221 */ /* 0x004fc80000000000 */
[----:B0-----:R-:W-:-:S05]  /*14a0*/  FMUL R3, R3, UR5 ;  /* 0x0000000503037c20 */ /* 0x001fca0008400000 */
[----:B------:R-:W-:Y:S01]  /*14b0*/  FMNMX R0, R0, R3, !PT ;  /* 0x0000000300007209 */ /* 0x000fe20007800000 */
[----:B------:R-:W-:Y:S06]  /*14c0*/  BRA `(.L_x_51) ;  /* 0x0000001c00307947 */ /* 0x000fec0003800000 */
.L_x_62:
[----:B------:R-:W-:Y:S01]  /*14d0*/  LOP3.LUT R0, RZ, R2, RZ, 0x33, !PT ;  /* 0x00000002ff007212 */ /* 0x000fe200078e33ff */
[----:B------:R-:W-:Y:S01]  /*14e0*/  BSSY.RECONVERGENT B1, `(.L_x_70) ;  /* 0x0000050000017945 */ /* 0x000fe20003800200 */
[----:B------:R-:W-:Y:S02]  /*14f0*/  IMAD.MOV.U32 R3, RZ, RZ, R2 ;  /* 0x000000ffff037224 */ /* 0x000fe400078e0002 */
[----:B------:R-:W-:-:S04]  /*1500*/  IADD3 R0, PT, PT, R0, UR8, RZ ;  /* 0x0000000800007c10 */ /* 0x000fc8000fffe0ff */
        /* <DEDUP_REMOVED lines=8> */
[----:B------:R-:W-:Y:S02]  /*1590*/  MOV R0, 0xff800000 ;  /* 0xff80000000007802 */ /* 0x000fe40000000f00 */
[----:B------:R-:W-:Y:S01]  /*15a0*/  IADD3 R16, P1, PT, R16, R12, RZ ;  /* 0x0000000c10107210 */ /* 0x000fe20007f3e0ff */
[----:B------:R-:W-:Y:S01]  /*15b0*/  IMAD.MOV R19, RZ, RZ, -R19 ;  /* 0x000000ffff137224 */ /* 0x000fe200078e0a13 */
[----:B------:R-:W-:Y:S02]  /*15c0*/  MOV R3, R2 ;  /* 0x0000000200037202 */ /* 0x000fe40000000f00 */
[----:B------:R-:W-:-:S04]  /*15d0*/  IADD3 R16, P2, PT, R16, 0x2000, RZ ;  /* 0x0000200010107810 */ /* 0x000fc80007f5e0ff */
[----:B------:R-:W-:-:S09]  /*15e0*/  IADD3.X R17, PT, PT, RZ, R17, R13, P2, P1 ;  /* 0x00000011ff117210 */ /* 0x000fd200017e240d */
.L_x_72:
[----:B------:R-:W2:Y:S01]  /*15f0*/  LDG.E.CONSTANT R20, desc[UR6][R16.64+-0x2000] ;  /* 0xffe0000610147981 */ /* 0x000ea2000c1e9900 */
[----:B------:R-:W0:Y:S03]  /*1600*/  LDCU UR5, c[0x0][0x3a0] ;  /* 0x00007400ff0577ac */ /* 0x000e260008000800 */
[----:B------:R-:W3:Y:S04]  /*1610*/  LDG.E.CONSTANT R21, desc[UR6][R16.64+-0x1c00] ;  /* 0xffe4000610157981 */ /* 0x000ee8000c1e9900 */
[----:B------:R-:W4:Y:S04]  /*1620*/  LDG.E.CONSTANT R22, desc[UR6][R16.64+-0x1800] ;  /* 0xffe8000610167981 */ /* 0x000f28000c1e9900 */
[----:B------:R-:W5:Y:S01]  /*1630*/  LDG.E.CONSTANT R23, desc[UR6][R16.64+-0x1400] ;  /* 0xffec000610177981 */ /* 0x000f62000c1e9900 */
[----:B--2---:R-:W-:-:S03]  /*1640*/  FADD R25, RZ, R20 ;  /* 0x00000014ff197221 */ /* 0x004fc60000000000 */
[----:B------:R-:W2:Y:S01]  /*1650*/  LDG.E.CONSTANT R20, desc[UR6][R16.64+-0xc00] ;  /* 0xfff4000610147981 */ /* 0x000ea2000c1e9900 */
[----:B---3--:R-:W-:Y:S01]  /*1660*/  FADD R26, RZ, R21 ;  /* 0x00000015ff1a7221 */ /* 0x008fe20000000000 */
[----:B0-----:R-:W-:Y:S02]  /*1670*/  FMUL R25, R25, UR5 ;  /* 0x0000000519197c20 */ /* 0x001fe40008400000 */
        /* <DEDUP_REMOVED lines=33> */
[----:B------:R-:W-:-:S04]  /*1890*/  IADD3 R19, PT, PT, R19, 0x10, RZ ;  /* 0x0000001013137810 */ /* 0x000fc80007ffe0ff */
[----:B------:R-:W-:Y:S01]  /*18a0*/  ISETP.NE.AND P1, PT, R19, RZ, PT ;  /* 0x000000ff1300720c */ /* 0x000fe20003f25270 */
[----:B------:R-:W-:Y:S01]  /*18b0*/  VIADD R3, R3, 0x1000 ;  /* 0x0000100003037836 */ /* 0x000fe20000000000 */
[----:B0-----:R-:W-:-:S04]  /*18c0*/  IADD3 R16, P2, PT, R16, 0x4000, RZ ;  /* 0x0000400010107810 */ /* 0x001fc80007f5e0ff */
        /* <DEDUP_REMOVED lines=17> */
.L_x_71:
[----:B------:R-:W-:Y:S05]  /*19e0*/  BSYNC.RECONVERGENT B1 ;  /* 0x0000000000017941 */ /* 0x000fea0003800200 */
.L_x_70:
        /* <DEDUP_REMOVED lines=37> */
.L_x_74:
[----:B------:R-:W-:Y:S05]  /*1c40*/  BSYNC.RECONVERGENT B1 ;  /* 0x0000000000017941 */ /* 0x000fea0003800200 */
.L_x_73:
        /* <DEDUP_REMOVED lines=23> */
.L_x_76:
[----:B------:R-:W-:Y:S05]  /*1dc0*/  BSYNC.RECONVERGENT B1 ;  /* 0x0000000000017941 */ /* 0x000fea0003800200 */
.L_x_75:
        /* <DEDUP_REMOVED lines=17> */
.L_x_78:
        /* <DEDUP_REMOVED lines=11> */
.L_x_77:
[----:B------:R-:W-:Y:S05]  /*1f90*/  BRA `(.L_x_51) ;  /* 0x00000010007c7947 */ /* 0x000fea0003800000 */
.L_x_169:
[----:B------:R-:W-:Y:S01]  /*1fa0*/  LOP3.LUT R16, RZ, R2, RZ, 0x33, !PT ;  /* 0x00000002ff107212 */ /* 0x000fe200078e33ff */
[----:B------:R-:W-:Y:S01]  /*1fb0*/  BSSY.RECONVERGENT B1, `(.L_x_79) ;  /* 0x000003f000017945 */ /* 0x000fe20003800200 */
[----:B------:R-:W-:Y:S01]  /*1fc0*/  MOV R0, 0xff800000 ;  /* 0xff80000000007802 */ /* 0x000fe20000000f00 */
[----:B------:R-:W-:Y:S01]  /*1fd0*/  IMAD.MOV.U32 R3, RZ, RZ, R2 ;  /* 0x000000ffff037224 */ /* 0x000fe200078e0002 */
[----:B------:R-:W-:-:S04]  /*1fe0*/  IADD3 R16, PT, PT, R16, UR8, RZ ;  /* 0x0000000810107c10 */ /* 0x000fc8000fffe0ff */
[C---:B------:R-:W-:Y:S02]  /*1ff0*/  ISETP.GE.U32.AND P0, PT, R16.reuse, 0x700, PT ;  /* 0x000007001000780c */ /* 0x040fe40003f06070 */
[----:B------:R-:W-:-:S11]  /*2000*/  LEA.HI R17, R16, 0x1, RZ, 0x18 ;  /* 0x0000000110117811 */ /* 0x000fd600078fc0ff */
[----:B------:R-:W-:Y:S05]  /*2010*/  @!P0 BRA `(.L_x_80) ;  /* 0x0000000000e08947 */ /* 0x000fea0003800000 */
[----:B------:R-:W-:Y:S01]  /*2020*/  IMAD.WIDE.U32 R14, R2, 0x4, R14 ;  /* 0x00000004020e7825 */ /* 0x000fe200078e000e */
[----:B------:R-:W-:-:S03]  /*2030*/  MOV R0, 0xff800000 ;  /* 0xff80000000007802 */ /* 0x000fc60000000f00 */
[----:B------:R-:W-:Y:S01]  /*2040*/  IMAD.WIDE.U32 R18, R2, 0x4, R8 ;  /* 0x0000000402127825 */ /* 0x000fe200078e0008 */
[----:B------:R-:W-:-:S03]  /*2050*/  IADD3 R12, P1, PT, R14, R12, RZ ;  /* 0x0000000c0e0c7210 */ /* 0x000fc60007f3e0ff */
[----:B------:R-:W-:Y:S01]  /*2060*/  IMAD.MOV.U32 R3, RZ, RZ, R2 ;  /* 0x000000ffff037224 */ /* 0x000fe200078e0002 */
[----:B------:R-:W-:Y:S02]  /*2070*/  IADD3 R14, P0, PT, R18, 0x1000, RZ ;  /* 0x00001000120e7810 */ /* 0x000fe40007f1e0ff */
[----:B------:R-:W-:Y:S02]  /*2080*/  IADD3 R12, P2, PT, R12, 0x1000, RZ ;  /* 0x000010000c0c7810 */ /* 0x000fe40007f5e0ff */
[----:B------:R-:W-:Y:S02]  /*2090*/  LOP3.LUT R18, R17, 0x1fffff8, RZ, 0xc0, !PT ;  /* 0x01fffff811127812 */ /* 0x000fe400078ec0ff */
[----:B------:R-:W-:Y:S02]  /*20a0*/  IADD3.X R19, PT, PT, RZ, R19, RZ, P0, !PT ;  /* 0x00000013ff137210 */ /* 0x000fe400007fe4ff */
[----:B------:R-:W-:Y:S02]  /*20b0*/  IADD3.X R13, PT, PT, RZ, R15, R13, P2, P1 ;  /* 0x0000000fff0d7210 */ /* 0x000fe400017e240d */
[----:B------:R-:W-:-:S07]  /*20c0*/  IADD3 R18, PT, PT, -R18, RZ, RZ ;  /* 0x000000ff12127210 */ /* 0x000fce0007ffe1ff */
.L_x_81:
[----:B------:R-:W-:Y:S01]  /*20d0*/  MOV R15, R19 ;  /* 0x00000013000f7202 */ /* 0x000fe20000000f00 */
[----:B------:R-:W2:Y:S04]  /*20e0*/  LDG.E.CONSTANT R21, desc[UR6][R12.64+-0xc00] ;  /* 0xfff400060c157981 */ /* 0x000ea8000c1e9900 */
[----:B------:R-:W3:Y:S04]  /*20f0*/  LDG.E.CONSTANT R19, desc[UR6][R12.64+-0x1000] ;  /* 0xfff000060c137981 */ /* 0x000ee8000c1e9900 */
[----:B------:R-:W3:Y:S04]  /*2100*/  LDG.E.CONSTANT R20, desc[UR6][R14.64+-0x1000] ;  /* 0xfff000060e147981 */ /* 0x000ee8000c1e9900 */
[----:B------:R-:W2:Y:S04]  /*2110*/  LDG.E.CONSTANT R22, desc[UR6][R14.64+-0xc00] ;  /* 0xfff400060e167981 */ /* 0x000ea8000c1e9900 */
[----:B------:R-:W4:Y:S04]  /*2120*/  LDG.E.CONSTANT R23, desc[UR6][R12.64+-0x800] ;  /* 0xfff800060c177981 */ /* 0x000f28000c1e9900 */
[----:B------:R-:W4:Y:S04]  /*2130*/  LDG.E.CONSTANT R24, desc[UR6][R14.64+-0x800] ;  /* 0xfff800060e187981 */ /* 0x000f28000c1e9900 */
[----:B------:R-:W5:Y:S04]  /*2140*/  LDG.E.CONSTANT R25, desc[UR6][R12.64+-0x400] ;  /* 0xfffc00060c197981 */ /* 0x000f68000c1e9900 */
[----:B------:R-:W5:Y:S01]  /*2150*/  LDG.E.CONSTANT R26, desc[UR6][R14.64+-0x400] ;  /* 0xfffc00060e1a7981 */ /* 0x000f62000c1e9900 */
[----:B---3--:R-:W-:-:S03]  /*2160*/  FADD R19, R19, R20 ;  /* 0x0000001413137221 */ /* 0x008fc60000000000 */
[----:B------:R-:W3:Y:S01]  /*2170*/  LDG.E.CONSTANT R20, desc[UR6][R14.64] ;  /* 0x000000060e147981 */ /* 0x000ee2000c1e9900 */
[----:B--2---:R-:W-:Y:S01]  /*2180*/  FADD R21, R21, R22 ;  /* 0x0000001615157221 */ /* 0x004fe20000000000 */
[----:B------:R-:W-:Y:S02]  /*2190*/  FMUL R19, R19, UR9 ;  /* 0x0000000913137c20 */ /* 0x000fe40008400000 */
[----:B------:R-:W2:Y:S01]  /*21a0*/  LDG.E.CONSTANT R22, desc[UR6][R14.64+0x400] ;  /* 0x000400060e167981 */ /* 0x000ea2000c1e9900 */
[----:B------:R-:W-:Y:S01]  /*21b0*/  FMUL R21, R21, UR9 ;  /* 0x0000000915157c20 */ /* 0x000fe20008400000 */
[----:B----4-:R-:W-:-:S04]  /*21c0*/  FADD R23, R23, R24 ;  /* 0x0000001817177221 */ /* 0x010fc80000000000 */
[----:B------:R-:W-:Y:S01]  /*21d0*/  FMNMX3 R0, R0, R19, R21, !PT ;  /* 0x0000001300007276 */ /* 0x000fe20007800015 */
[----:B------:R-:W4:Y:S01]  /*21e0*/  LDG.E.CONSTANT R24, desc[UR6][R14.64+0x800] ;  /* 0x000800060e187981 */ /* 0x000f22000c1e9900 */
[----:B------:R-:W-:-:S03]  /*21f0*/  FMUL R23, R23, UR9 ;  /* 0x0000000917177c20 */ /* 0x000fc60008400000 */
[----:B------:R-:W3:Y:S01]  /*2200*/  LDG.E.CONSTANT R19, desc[UR6][R12.64] ;  /* 0x000000060c137981 */ /* 0x000ee2000c1e9900 */
[----:B-----5:R-:W-:-:S03]  /*2210*/  FADD R25, R25, R26 ;  /* 0x0000001a19197221 */ /* 0x020fc60000000000 */
[----:B------:R-:W2:Y:S01]  /*2220*/  LDG.E.CONSTANT R21, desc[UR6][R12.64+0x400] ;  /* 0x000400060c157981 */ /* 0x000ea2000c1e9900 */
[----:B------:R-:W-:-:S03]  /*2230*/  FMUL R25, R25, UR9 ;  /* 0x0000000919197c20 */ /* 0x000fc60008400000 */
[----:B------:R0:W5:Y:S02]  /*2240*/  LDG.E.CONSTANT R26, desc[UR6][R14.64+0xc00] ;  /* 0x000c00060e1a7981 */ /* 0x000164000c1e9900 */
[----:B------:R-:W-:Y:S02]  /*2250*/  FMNMX3 R0, R0, R23, R25, !PT ;  /* 0x0000001700007276 */ /* 0x000fe40007800019 */
[----:B------:R-:W4:Y:S04]  /*2260*/  LDG.E.CONSTANT R23, desc[UR6][R12.64+0x800] ;  /* 0x000800060c177981 */ /* 0x000f28000c1e9900 */
[----:B------:R1:W5:Y:S01]  /*2270*/  LDG.E.CONSTANT R25, desc[UR6][R12.64+0xc00] ;  /* 0x000c00060c197981 */ /* 0x000362000c1e9900 */
[----:B------:R-:W-:-:S05]  /*2280*/  VIADD R18, R18, 0x8 ;  /* 0x0000000812127836 */ /* 0x000fca0000000000 */
[----:B------:R-:W-:Y:S02]  /*2290*/  ISETP.NE.AND P0, PT, R18, RZ, PT ;  /* 0x000000ff1200720c */ /* 0x000fe40003f05270 */
[----:B0-----:R-:W-:Y:S02]  /*22a0*/  IADD3 R14, P2, PT, R14, 0x2000, RZ ;  /* 0x000020000e0e7810 */ /* 0x001fe40007f5e0ff */
[----:B-1----:R-:W-:Y:S01]  /*22b0*/  IADD3 R12, P1, PT, R12, 0x2000, RZ ;  /* 0x000020000c0c7810 */ /* 0x002fe20007f3e0ff */
[----:B------:R-:W-:-:S03]  /*22c0*/  VIADD R3, R3, 0x800 ;  /* 0x0000080003037836 */ /* 0x000fc60000000000 */
[----:B------:R-:W-:Y:S01]  /*22d0*/  IADD3.X R13, PT, PT, RZ, R13, RZ, P1, !PT ;  /* 0x0000000dff0d7210 */ /* 0x000fe20000ffe4ff */
[----:B---3--:R-:W-:Y:S01]  /*22e0*/  FADD R19, R19, R20 ;  /* 0x0000001413137221 */ /* 0x008fe20000000000 */
[----:B--2---:R-:W-:-:S03]  /*22f0*/  FADD R21, R21, R22 ;  /* 0x0000001615157221 */ /* 0x004fc60000000000 */
[----:B------:R-:W-:Y:S01]  /*2300*/  FMUL R19, R19, UR9 ;  /* 0x0000000913137c20 */ /* 0x000fe20008400000 */
[----:B------:R-:W-:Y:S01]  /*2310*/  FMUL R21, R21, UR9 ;  /* 0x0000000915157c20 */ /* 0x000fe20008400000 */
[----:B----4-:R-:W-:Y:S01]  /*2320*/  FADD R23, R23, R24 ;  /* 0x0000001817177221 */ /* 0x010fe20000000000 */
[----:B-----5:R-:W-:-:S03]  /*2330*/  FADD R25, R25, R26 ;  /* 0x0000001a19197221 */ /* 0x020fc60000000000 */
[----:B------:R-:W-:Y:S01]  /*2340*/  FMUL R23, R23, UR9 ;  /* 0x0000000917177c20 */ /* 0x000fe20008400000 */
[----:B------:R-:W-:Y:S01]  /*2350*/  FMNMX3 R0, R0, R19, R21, !PT ;  /* 0x0000001300007276 */ /* 0x000fe20007800015 */
[----:B------:R-:W-:Y:S01]  /*2360*/  FMUL R25, R25, UR9 ;  /* 0x0000000919197c20 */ /* 0x000fe20008400000 */
[----:B------:R-:W-:-:S04]  /*2370*/  IADD3.X R19, PT, PT, RZ, R15, RZ, P2, !PT ;  /* 0x0000000fff137210 */ /* 0x000fc800017fe4ff */
[----:B------:R-:W-:Y:S01]  /*2380*/  FMNMX3 R0, R0, R23, R25, !PT ;  /* 0x0000001700007276 */ /* 0x000fe20007800019 */
[----:B------:R-:W-:Y:S06]  /*2390*/  @P0 BRA `(.L_x_81) ;  /* 0xfffffffc004c0947 */ /* 0x000fec000383ffff */
.L_x_80:
[----:B------:R-:W-:Y:S05]  /*23a0*/  BSYNC.RECONVERGENT B1 ;  /* 0x0000000000017941 */ /* 0x000fea0003800200 */
.L_x_79:
[----:B------:R-:W-:-:S13]  /*23b0*/  LOP3.LUT P0, R12, R17, 0x7, RZ, 0xc0, !PT ;  /* 0x00000007110c7812 */ /* 0x000fda000780c0ff */
[----:B------:R-:W-:Y:S05]  /*23c0*/  @!P0 BRA `(.L_x_51) ;  /* 0x0000000c00708947 */ /* 0x000fea0003800000 */
[----:B------:R-:W-:Y:S01]  /*23d0*/  ISETP.GE.U32.AND P0, PT, R12, 0x4, PT ;  /* 0x000000040c00780c */ /* 0x000fe20003f06070 */
[----:B------:R-:W-:Y:S01]  /*23e0*/  BSSY.RECONVERGENT B1, `(.L_x_82) ;  /* 0x0000019000017945 */ /* 0x000fe20003800200 */
[----:B------:R-:W-:-:S11]  /*23f0*/  LOP3.LUT P1, R17, R17, 0x3, RZ, 0xc0, !PT ;  /* 0x0000000311117812 */ /* 0x000fd6000782c0ff */
[----:B------:R-:W-:Y:S05]  /*2400*/  @!P0 BRA `(.L_x_83) ;  /* 0x0000000000588947 */ /* 0x000fea0003800000 */
[C---:B------:R-:W-:Y:S01]  /*2410*/  IMAD.WIDE.U32 R14, R3.reuse, 0x4, R10 ;  /* 0x00000004030e7825 */ /* 0x040fe200078e000a */
[----:B------:R-:W0:Y:S03]  /*2420*/  LDCU UR5, c[0x0][0x3a0] ;  /* 0x00007400ff0577ac */ /* 0x000e260008000800 */
[C---:B------:R-:W-:Y:S01]  /*2430*/  IMAD.WIDE.U32 R12, R3.reuse, 0x4, R8 ;  /* 0x00000004030c7825 */ /* 0x040fe200078e0008 */
        /* <DEDUP_REMOVED lines=8> */
[----:B------:R-:W-:Y:S01]  /*24c0*/  IADD3 R3, PT, PT, R3, 0x400, RZ ;  /* 0x0000040003037810 */ /* 0x000fe20007ffe0ff */
        /* <DEDUP_REMOVED lines=10> */
.L_x_83:
[----:B------:R-:W-:Y:S05]  /*2570*/  BSYNC.RECONVERGENT B1 ;  /* 0x0000000000017941 */ /* 0x000fea0003800200 */
.L_x_82:
[----:B------:R-:W-:Y:S05]  /*2580*/  @!P1 BRA `(.L_x_51) ;  /* 0x0000000c00009947 */ /* 0x000fea0003800000 */
[----:B------:R-:W-:Y:S01]  /*2590*/  ISETP.NE.AND P1, PT, R17, 0x1, PT ;  /* 0x000000011100780c */ /* 0x000fe20003f25270 */
[----:B------:R-:W-:Y:S01]  /*25a0*/  BSSY.RECONVERGENT B1, `(.L_x_84) ;  /* 0x0000010000017945 */ /* 0x000fe20003800200 */
[----:B------:R-:W-:-:S11]  /*25b0*/  LOP3.LUT P0, RZ, R16, 0x100, RZ, 0xc0, !PT ;  /* 0x0000010010ff7812 */ /* 0x000fd6000780c0ff */
[----:B------:R-:W-:Y:S05]  /*25c0*/  @!P1 BRA `(.L_x_85) ;  /* 0x0000000000349947 */ /* 0x000fea0003800000 */
[C---:B------:R-:W-:Y:S01]  /*25d0*/  IMAD.WIDE.U32 R12, R3.reuse, 0x4, R10 ;  /* 0x00000004030c7825 */ /* 0x040fe200078e000a */
[----:B------:R-:W0:Y:S03]  /*25e0*/  LDCU UR5, c[0x0][0x3a0] ;  /* 0x00007400ff0577ac */ /* 0x000e260008000800 */
[C---:B------:R-:W-:Y:S01]  /*25f0*/  IMAD.WIDE.U32 R14, R3.reuse, 0x4, R8 ;  /* 0x00000004030e7825 */ /* 0x040fe200078e0008 */
        /* <DEDUP_REMOVED lines=10> */
.L_x_85:
[----:B------:R-:W-:Y:S05]  /*26a0*/  BSYNC.RECONVERGENT B1 ;  /* 0x0000000000017941 */ /* 0x000fea0003800200 */
.L_x_84:
[----:B------:R-:W-:Y:S05]  /*26b0*/  @P0 BRA `(.L_x_51) ;  /* 0x0000000800b40947 */ /* 0x000fea0003800000 */
[C---:B------:R-:W-:Y:S01]  /*26c0*/  IMAD.WIDE.U32 R10, R3.reuse, 0x4, R10 ;  /* 0x00000004030a7825 */ /* 0x040fe200078e000a */
[----:B------:R-:W0:Y:S03]  /*26d0*/  LDCU UR5, c[0x0][0x3a0] ;  /* 0x00007400ff0577ac */ /* 0x000e260008000800 */
[----:B------:R-:W-:Y:S02]  /*26e0*/  IMAD.WIDE.U32 R12, R3, 0x4, R8 ;  /* 0x00000004030c7825 */ /* 0x000fe400078e0008 */
[----:B------:R-:W2:Y:S04]  /*26f0*/  LDG.E.CONSTANT R10, desc[UR6][R10.64] ;  /* 0x000000060a0a7981 */ /* 0x000ea8000c1e9900 */
[----:B------:R-:W2:Y:S02]  /*2700*/  LDG.E.CONSTANT R13, desc[UR6][R12.64] ;  /* 0x000000060c0d7981 */ /* 0x000ea4000c1e9900 */
[----:B--2---:R-:W-:-:S04]  /*2710*/  FADD R3, R10, R13 ;  /* 0x0000000d0a037221 */ /* 0x004fc80000000000 */
[----:B0-----:R-:W-:-:S05]  /*2720*/  FMUL R3, R3, UR5 ;  /* 0x0000000503037c20 */ /* 0x001fca0008400000 */
[----:B------:R-:W-:Y:S01]  /*2730*/  FMNMX R0, R0, R3, !PT ;  /* 0x0000000300007209 */ /* 0x000fe20007800000 */
[----:B------:R-:W-:Y:S06]  /*2740*/  BRA `(.L_x_51) ;  /* 0x0000000800907947 */ /* 0x000fec0003800000 */
.L_x_170:
[-C--:B------:R-:W-:Y:S01]  /*2750*/  LOP3.LUT R0, RZ, R2.reuse, RZ, 0x33, !PT ;  /* 0x00000002ff007212 */ /* 0x080fe200078e33ff */
[----:B------:R-:W-:Y:S01]  /*2760*/  BSSY.RECONVERGENT B1, `(.L_x_86) ;  /* 0x0000050000017945 */ /* 0x000fe20003800200 */
[----:B------:R-:W-:-:S03]  /*2770*/  MOV R3, R2 ;  /* 0x0000000200037202 */ /* 0x000fc60000000f00 */
[----:B------:R-:W-:-:S05]  /*2780*/  VIADD R0, R0, UR8 ;  /* 0x0000000800007c36 */ /* 0x000fca0008000000 */
[C---:B------:R-:W-:Y:S02]  /*2790*/  ISETP.GE.U32.AND P1, PT, R0.reuse, 0xf00, PT ;  /* 0x00000f000000780c */ /* 0x040fe40003f26070 */
[----:B------:R-:W-:Y:S02]  /*27a0*/  LEA.HI R18, R0, 0x1, RZ, 0x18 ;  /* 0x0000000100127811 */ /* 0x000fe400078fc0ff */
[----:B------:R-:W-:Y:S02]  /*27b0*/  MOV R0, 0xff800000 ;  /* 0xff80000000007802 */ /* 0x000fe40000000f00 */
[----:B------:R-:W-:-:S04]  /*27c0*/  LOP3.LUT R21, R18, 0xf, RZ, 0xc0, !PT ;  /* 0x0000000f12157812 */ /* 0x000fc800078ec0ff */
[----:B------:R-:W-:-:S03]  /*27d0*/  ISETP.NE.AND P0, PT, R21, RZ, PT ;  /* 0x000000ff1500720c */ /* 0x000fc60003f05270 */
[----:B------:R-:W-:Y:S10]  /*27e0*/  @!P1 BRA `(.L_x_87) ;  /* 0x00000004001c9947 */ /* 0x000ff40003800000 */
[----:B------:R0:W5:Y:S01]  /*27f0*/  LDG.E.CONSTANT R19, desc[UR6][R6.64] ;  /* 0x0000000606137981 */ /* 0x000162000c1e9900 */
[----:B------:R-:W-:Y:S01]  /*2800*/  IMAD.WIDE.U32 R16, R2, 0x4, R14 ;  /* 0x0000000402107825 */ /* 0x000fe200078e000e */
[----:B------:R-:W-:Y:S02]  /*2810*/  LOP3.LUT R20, R18, 0x1fffff0, RZ, 0xc0, !PT ;  /* 0x01fffff012147812 */ /* 0x000fe400078ec0ff */
[----:B------:R-:W-:Y:S01]  /*2820*/  MOV R3, R2 ;  /* 0x0000000200037202 */ /* 0x000fe20000000f00 */
[----:B------:R-:W-:Y:S01]  /*2830*/  IMAD.MOV.U32 R0, RZ, RZ, -0x800000 ;  /* 0xff800000ff007424 */ /* 0x000fe200078e00ff */
[----:B------:R-:W-:Y:S02]  /*2840*/  IADD3 R16, P1, PT, R16, R12, RZ ;  /* 0x0000000c10107210 */ /* 0x000fe40007f3e0ff */
[----:B------:R-:W-:Y:S02]  /*2850*/  IADD3 R20, PT, PT, -R20, RZ, RZ ;  /* 0x000000ff14147210 */ /* 0x000fe40007ffe1ff */
[----:B------:R-:W-:-:S04]  /*2860*/  IADD3 R16, P2, PT, R16, 0x2000, RZ ;  /* 0x0000200010107810 */ /* 0x000fc80007f5e0ff */
[----:B0-----:R-:W-:-:S09]  /*2870*/  IADD3.X R17, PT, PT, RZ, R17, R13, P2, P1 ;  /* 0x00000011ff117210 */ /* 0x001fd200017e240d */
.L_x_88:
[----:B------:R-:W2:Y:S04]  /*2880*/  LDG.E.CONSTANT R26, desc[UR6][R16.64+-0x2000] ;  /* 0xffe00006101a7981 */ /* 0x000ea8000c1e9900 */
[----:B------:R-:W3:Y:S04]  /*2890*/  LDG.E.CONSTANT R28, desc[UR6][R16.64+-0x1c00] ;  /* 0xffe40006101c7981 */ /* 0x000ee8000c1e9900 */
[----:B------:R-:W4:Y:S04]  /*28a0*/  LDG.E.CONSTANT R22, desc[UR6][R16.64+-0x1800] ;  /* 0xffe8000610167981 */ /* 0x000f28000c1e9900 */
[----:B------:R-:W4:Y:S01]  /*28b0*/  LDG.E.CONSTANT R24, desc[UR6][R16.64+-0x1400] ;  /* 0xffec000610187981 */ /* 0x000f22000c1e9900 */
[C---:B--2--5:R-:W-:Y:S01]  /*28c0*/  FADD R26, R19.reuse, R26 ;  /* 0x0000001a131a7221 */ /* 0x064fe20000000000 */
[----:B---3--:R-:W-:-:S03]  /*28d0*/  FADD R28, R19, R28 ;  /* 0x0000001c131c7221 */ /* 0x008fc60000000000 */
[----:B------:R-:W-:Y:S02]  /*28e0*/  FMUL R23, R26, UR10 ;  /* 0x0000000a1a177c20 */ /* 0x000fe40008400000 */
[----:B------:R-:W2:Y:S01]  /*28f0*/  LDG.E.CONSTANT R26, desc[UR6][R16.64+-0x1000] ;  /* 0xfff00006101a7981 */ /* 0x000ea2000c1e9900 */
[----:B------:R-:W-:Y:S01]  /*2900*/  FMUL R28, R28, UR10 ;  /* 0x0000000a1c1c7c20 */ /* 0x000fe20008400000 */
[C---:B----4-:R-:W-:Y:S01]  /*2910*/  FADD R22, R19.reuse, R22 ;  /* 0x0000001613167221 */ /* 0x050fe20000000000 */
[----:B------:R-:W-:-:S03]  /*2920*/  FADD R24, R19, R24 ;  /* 0x0000001813187221 */ /* 0x000fc60000000000 */
[----:B------:R-:W-:Y:S01]  /*2930*/  FMNMX3 R23, R0, R23, R28, !PT ;  /* 0x0000001700177276 */ /* 0x000fe2000780001c */
[----:B------:R-:W-:Y:S01]  /*2940*/  FMUL R22, R22, UR10 ;  /* 0x0000000a16167c20 */ /* 0x000fe20008400000 */
[----:B------:R-:W3:Y:S01]  /*2950*/  LDG.E.CONSTANT R0, desc[UR6][R16.64+-0xc00] ;  /* 0xfff4000610007981 */ /* 0x000ee2000c1e9900 */
[----:B------:R-:W-:-:S05]  /*2960*/  FMUL R24, R24, UR10 ;  /* 0x0000000a18187c20 */ /* 0x000fca0008400000 */
[----:B------:R-:W-:Y:S02]  /*2970*/  FMNMX3 R23, R23, R22, R24, !PT ;  /* 0x0000001617177276 */ /* 0x000fe40007800018 */
[----:B------:R-:W4:Y:S04]  /*2980*/  LDG.E.CONSTANT R22, desc[UR6][R16.64+-0x800] ;  /* 0xfff8000610167981 */ /* 0x000f28000c1e9900 */
[----:B------:R-:W4:Y:S01]  /*2990*/  LDG.E.CONSTANT R24, desc[UR6][R16.64+-0x400] ;  /* 0xfffc000610187981 */ /* 0x000f22000c1e9900 */
[----:B--2---:R-:W-:-:S04]  /*29a0*/  FADD R26, R19, R26 ;  /* 0x0000001a131a7221 */ /* 0x004fc80000000000 */
[----:B------:R-:W-:Y:S01]  /*29b0*/  FMUL R26, R26, UR10 ;  /* 0x0000000a1a1a7c20 */ /* 0x000fe20008400000 */
[----:B---3--:R-:W-:-:S04]  /*29c0*/  FADD R0, R19, R0 ;  /* 0x0000000013007221 */ /* 0x008fc80000000000 */
[----:B------:R-:W-:Y:S01]  /*29d0*/  FMUL R0, R0, UR10 ;  /* 0x0000000a00007c20 */ /* 0x000fe20008400000 */
[----:B----4-:R-:W-:-:S04]  /*29e0*/  FADD R22, R19, R22 ;  /* 0x0000001613167221 */ /* 0x010fc80000000000 */
[----:B------:R-:W-:Y:S02]  /*29f0*/  FMNMX3 R23, R23, R26, R0, !PT ;  /* 0x0000001a17177276 */ /* 0x000fe40007800000 */
[----:B------:R-:W2:Y:S01]  /*2a00*/  LDG.E.CONSTANT R26, desc[UR6][R16.64] ;  /* 0x00000006101a7981 */ /* 0x000ea2000c1e9900 */
[----:B------:R-:W-:Y:S01]  /*2a10*/  FADD R24, R19, R24 ;  /* 0x0000001813187221 */ /* 0x000fe20000000000 */
[----:B------:R-:W-:Y:S02]  /*2a20*/  FMUL R22, R22, UR10 ;  /* 0x0000000a16167c20 */ /* 0x000fe40008400000 */
[----:B------:R-:W3:Y:S01]  /*2a30*/  LDG.E.CONSTANT R0, desc[UR6][R16.64+0x400] ;  /* 0x0004000610007981 */ /* 0x000ee2000c1e9900 */
[----:B------:R-:W-:-:S05]  /*2a40*/  FMUL R24, R24, UR10 ;  /* 0x0000000a18187c20 */ /* 0x000fca0008400000 */
[----:B------:R-:W-:Y:S02]  /*2a50*/  FMNMX3 R23, R23, R22, R24, !PT ;  /* 0x0000001617177276 */ /* 0x000fe40007800018 */
[----:B------:R-:W4:Y:S04]  /*2a60*/  LDG.E.CONSTANT R22, desc[UR6][R16.64+0x800] ;  /* 0x0008000610167981 */ /* 0x000f28000c1e9900 */
[----:B------:R-:W4:Y:S01]  /*2a70*/  LDG.E.CONSTANT R24, desc[UR6][R16.64+0xc00] ;  /* 0x000c000610187981 */ /* 0x000f22000c1e9900 */
[C---:B--2---:R-:W-:Y:S01]  /*2a80*/  FADD R26, R19.reuse, R26 ;  /* 0x0000001a131a7221 */ /* 0x044fe20000000000 */
[----:B---3--:R-:W-:-:S03]  /*2a90*/  FADD R0, R19, R0 ;  /* 0x0000000013007221 */ /* 0x008fc60000000000 */
[----:B------:R-:W-:Y:S01]  /*2aa0*/  FMUL R26, R26, UR10 ;  /* 0x0000000a1a1a7c20 */ /* 0x000fe20008400000 */
        /* <DEDUP_REMOVED lines=10> */
[----:B------:R0:W4:Y:S01]  /*2b50*/  LDG.E.CONSTANT R24, desc[UR6][R16.64+0x1c00] ;  /* 0x001c000610187981 */ /* 0x000122000c1e9900 */
[----:B------:R-:W-:-:S05]  /*2b60*/  VIADD R20, R20, 0x10 ;  /* 0x0000001014147836 */ /* 0x000fca0000000000 */
[----:B------:R-:W-:Y:S02]  /*2b70*/  ISETP.NE.AND P1, PT, R20, RZ, PT ;  /* 0x000000ff1400720c */ /* 0x000fe40003f25270 */
[----:B0-----:R-:W-:Y:S02]  /*2b80*/  IADD3 R16, P2, PT, R16, 0x4000, RZ ;  /* 0x0000400010107810 */ /* 0x001fe40007f5e0ff */
[----:B------:R-:W-:Y:S02]  /*2b90*/  IADD3 R3, PT, PT, R3, 0x1000, RZ ;  /* 0x0000100003037810 */ /* 0x000fe40007ffe0ff */
[----:B------:R-:W-:Y:S01]  /*2ba0*/  IADD3.X R17, PT, PT, RZ, R17, RZ, P2, !PT ;  /* 0x00000011ff117210 */ /* 0x000fe200017fe4ff */
[C---:B--2---:R-:W-:Y:S01]  /*2bb0*/  FADD R26, R19.reuse, R26 ;  /* 0x0000001a131a7221 */ /* 0x044fe20000000000 */
[----:B---3--:R-:W-:-:S03]  /*2bc0*/  FADD R0, R19, R0 ;  /* 0x0000000013007221 */ /* 0x008fc60000000000 */
[----:B------:R-:W-:Y:S01]  /*2bd0*/  FMUL R26, R26, UR10 ;  /* 0x0000000a1a1a7c20 */ /* 0x000fe20008400000 */
[----:B------:R-:W-:Y:S01]  /*2be0*/  FMUL R0, R0, UR10 ;  /* 0x0000000a00007c20 */ /* 0x000fe20008400000 */
[----:B----4-:R-:W-:-:S04]  /*2bf0*/  FADD R22, R19, R22 ;  /* 0x0000001613167221 */ /* 0x010fc80000000000 */
[----:B------:R-:W-:Y:S01]  /*2c00*/  FMNMX3 R0, R23, R26, R0, !PT ;  /* 0x0000001a17007276 */ /* 0x000fe20007800000 */
[----:B------:R-:W-:Y:S01]  /*2c10*/  FADD R24, R19, R24 ;  /* 0x0000001813187221 */ /* 0x000fe20000000000 */
[----:B------:R-:W-:-:S03]  /*2c20*/  FMUL R23, R22, UR10 ;  /* 0x0000000a16177c20 */ /* 0x000fc60008400000 */
[----:B------:R-:W-:-:S05]  /*2c30*/  FMUL R24, R24, UR10 ;  /* 0x0000000a18187c20 */ /* 0x000fca0008400000 */
[----:B------:R-:W-:Y:S01]  /*2c40*/  FMNMX3 R0, R0, R23, R24, !PT ;  /* 0x0000001700007276 */ /* 0x000fe20007800018 */
[----:B------:R-:W-:Y:S06]  /*2c50*/  @P1 BRA `(.L_x_88) ;  /* 0xfffffffc00081947 */ /* 0x000fec000383ffff */
.L_x_87:
[----:B------:R-:W-:Y:S05]  /*2c60*/  BSYNC.RECONVERGENT B1 ;  /* 0x0000000000017941 */ /* 0x000fea0003800200 */
.L_x_86:
[----:B------:R-:W-:Y:S05]  /*2c70*/  @!P0 BRA `(.L_x_51) ;  /* 0x0000000400448947 */ /* 0x000fea0003800000 */
[----:B------:R-:W-:Y:S01]  /*2c80*/  ISETP.GE.U32.AND P0, PT, R21, 0x8, PT ;  /* 0x000000081500780c */ /* 0x000fe20003f06070 */
[----:B------:R-:W-:Y:S01]  /*2c90*/  BSSY.RECONVERGENT B1, `(.L_x_89) ;  /* 0x0000024000017945 */ /* 0x000fe20003800200 */
[----:B------:R-:W-:-:S04]  /*2ca0*/  LOP3.LUT R23, R18, 0x7, RZ, 0xc0, !PT ;  /* 0x0000000712177812 */ /* 0x000fc800078ec0ff */
[----:B------:R-:W-:-:S07]  /*2cb0*/  ISETP.NE.AND P1, PT, R23, RZ, PT ;  /* 0x000000ff1700720c */ /* 0x000fce0003f25270 */
[----:B------:R-:W-:Y:S06]  /*2cc0*/  @!P0 BRA `(.L_x_90) ;  /* 0x0000000000808947 */ /* 0x000fec0003800000 */
[----:B------:R-:W-:Y:S01]  /*2cd0*/  IMAD.WIDE.U32 R16, R3, 0x4, R10 ;  /* 0x0000000403107825 */ /* 0x000fe200078e000a */
[----:B------:R-:W2:Y:S01]  /*2ce0*/  LDG.E.CONSTANT R19, desc[UR6][R6.64] ;  /* 0x0000000606137981 */ /* 0x000ea2000c1e9900 */
[----:B------:R-:W0:Y:S03]  /*2cf0*/  LDCU UR5, c[0x0][0x3a0] ;  /* 0x00007400ff0577ac */ /* 0x000e260008000800 */
[----:B------:R-:W2:Y:S04]  /*2d00*/  LDG.E.CONSTANT R20, desc[UR6][R16.64] ;  /* 0x0000000610147981 */ /* 0x000ea8000c1e9900 */
[----:B------:R-:W3:Y:S04]  /*2d10*/  LDG.E.CONSTANT R22, desc[UR6][R16.64+0x400] ;  /* 0x0004000610167981 */ /* 0x000ee8000c1e9900 */
[----:B------:R-:W4:Y:S04]  /*2d20*/  LDG.E.CONSTANT R26, desc[UR6][R16.64+0x800] ;  /* 0x00080006101a7981 */ /* 0x000f28000c1e9900 */
[----:B------:R-:W5:Y:S04]  /*2d30*/  LDG.E.CONSTANT R28, desc[UR6][R16.64+0x1000] ;  /* 0x00100006101c7981 */ /* 0x000f68000c1e9900 */
[----:B------:R-:W5:Y:S01]  /*2d40*/  LDG.E.CONSTANT R24, desc[UR6][R16.64+0x1c00] ;  /* 0x001c000610187981 */ /* 0x000f62000c1e9900 */
[C---:B--2---:R-:W-:Y:S01]  /*2d50*/  FADD R20, R19.reuse, R20 ;  /* 0x0000001413147221 */ /* 0x044fe20000000000 */
[----:B---3--:R-:W-:-:S03]  /*2d60*/  FADD R22, R19, R22 ;  /* 0x0000001613167221 */ /* 0x008fc60000000000 */
[----:B0-----:R-:W-:Y:S01]  /*2d70*/  FMUL R21, R20, UR5 ;  /* 0x0000000514157c20 */ /* 0x001fe20008400000 */
[----:B------:R-:W-:Y:S02]  /*2d80*/  FMUL R20, R22, UR5 ;  /* 0x0000000516147c20 */ /* 0x000fe40008400000 */
[----:B------:R-:W2:Y:S03]  /*2d90*/  LDG.E.CONSTANT R22, desc[UR6][R16.64+0xc00] ;  /* 0x000c000610167981 */ /* 0x000ea6000c1e9900 */
[----:B------:R-:W-:Y:S02]  /*2da0*/  FMNMX3 R20, R0, R21, R20, !PT ;  /* 0x0000001500147276 */ /* 0x000fe40007800014 */
[----:B------:R-:W3:Y:S04]  /*2db0*/  LDG.E.CONSTANT R21, desc[UR6][R16.64+0x1400] ;  /* 0x0014000610157981 */ /* 0x000ee8000c1e9900 */
[----:B------:R-:W3:Y:S01]  /*2dc0*/  LDG.E.CONSTANT R0, desc[UR6][R16.64+0x1800] ;  /* 0x0018000610007981 */ /* 0x000ee2000c1e9900 */
[C---:B----4-:R-:W-:Y:S01]  /*2dd0*/  FADD R26, R19.reuse, R26 ;  /* 0x0000001a131a7221 */ /* 0x050fe20000000000 */
[C---:B-----5:R-:W-:Y:S01]  /*2de0*/  FADD R28, R19.reuse, R28 ;  /* 0x0000001c131c7221 */ /* 0x060fe20000000000 */
[----:B------:R-:W-:-:S04]  /*2df0*/  FADD R24, R19, R24 ;  /* 0x0000001813187221 */ /* 0x000fc80000000000 */
[----:B------:R-:W-:Y:S01]  /*2e00*/  FMUL R24, R24, UR5 ;  /* 0x0000000518187c20 */ /* 0x000fe20008400000 */
[----:B------:R-:W-:Y:S02]  /*2e10*/  VIADD R3, R3, 0x800 ;  /* 0x0000080003037836 */ /* 0x000fe40000000000 */
[----:B--2---:R-:W-:-:S04]  /*2e20*/  FADD R22, R19, R22 ;  /* 0x0000001613167221 */ /* 0x004fc80000000000 */
[----:B------:R-:W-:Y:S01]  /*2e30*/  FMUL R22, R22, UR5 ;  /* 0x0000000516167c20 */ /* 0x000fe20008400000 */
[C---:B---3--:R-:W-:Y:S01]  /*2e40*/  FADD R25, R19.reuse, R21 ;  /* 0x0000001513197221 */ /* 0x048fe20000000000 */
[----:B------:R-:W-:Y:S01]  /*2e50*/  FMUL R21, R26, UR5 ;  /* 0x000000051a157c20 */ /* 0x000fe20008400000 */
[----:B------:R-:W-:Y:S01]  /*2e60*/  FADD R0, R19, R0 ;  /* 0x0000000013007221 */ /* 0x000fe20000000000 */
[----:B------:R-:W-:Y:S01]  /*2e70*/  FMUL R19, R28, UR5 ;  /* 0x000000051c137c20 */ /* 0x000fe20008400000 */
[----:B------:R-:W-:Y:S02]  /*2e80*/  FMUL R25, R25, UR5 ;  /* 0x0000000519197c20 */ /* 0x000fe40008400000 */
[----:B------:R-:W-:Y:S01]  /*2e90*/  FMNMX3 R20, R20, R21, R22, !PT ;  /* 0x0000001514147276 */ /* 0x000fe20007800016 */
[----:B------:R-:W-:-:S03]  /*2ea0*/  FMUL R0, R0, UR5 ;  /* 0x0000000500007c20 */ /* 0x000fc60008400000 */
[----:B------:R-:W-:-:S04]  /*2eb0*/  FMNMX3 R19, R20, R19, R25, !PT ;  /* 0x0000001314137276 */ /* 0x000fc80007800019 */
[----:B------:R-:W-:-:S07]  /*2ec0*/  FMNMX3 R0, R19, R0, R24, !PT ;  /* 0x0000000013007276 */ /* 0x000fce0007800018 */
.L_x_90:
[----:B------:R-:W-:Y:S05]  /*2ed0*/  BSYNC.RECONVERGENT B1 ;  /* 0x0000000000017941 */ /* 0x000fea0003800200 */
.L_x_89:
[----:B------:R-:W-:Y:S05]  /*2ee0*/  @!P1 BRA `(.L_x_51) ;  /* 0x0000000000a89947 */ /* 0x000fea0003800000 */
[----:B------:R-:W-:Y:S01]  /*2ef0*/  ISETP.GE.U32.AND P0, PT, R23, 0x4, PT ;  /* 0x000000041700780c */ /* 0x000fe20003f06070 */
[----:B------:R-:W-:Y:S01]  /*2f00*/  BSSY.RECONVERGENT B1, `(.L_x_91) ;  /* 0x0000016000017945 */ /* 0x000fe20003800200 */
[----:B------:R-:W-:-:S04]  /*2f10*/  LOP3.LUT R18, R18, 0x3, RZ, 0xc0, !PT ;  /* 0x0000000312127812 */ /* 0x000fc800078ec0ff */
[----:B------:R-:W-:-:S07]  /*2f20*/  ISETP.NE.AND P1, PT, R18, RZ, PT ;  /* 0x000000ff1200720c */ /* 0x000fce0003f25270 */
[----:B------:R-:W-:Y:S06]  /*2f30*/  @!P0 BRA `(.L_x_92) ;  /* 0x0000000000488947 */ /* 0x000fec0003800000 */
[C---:B------:R-:W-:Y:S01]  /*2f40*/  IMAD.WIDE.U32 R10, R3.reuse, 0x4, R10 ;  /* 0x00000004030a7825 */ /* 0x040fe200078e000a */
[----:B------:R-:W2:Y:S01]  /*2f50*/  LDG.E.CONSTANT R17, desc[UR6][R6.64] ;  /* 0x0000000606117981 */ /* 0x000ea2000c1e9900 */
[----:B------:R-:W0:Y:S03]  /*2f60*/  LDCU UR5, c[0x0][0x3a0] ;  /* 0x00007400ff0577ac */ /* 0x000e260008000800 */
[----:B------:R-:W2:Y:S04]  /*2f70*/  LDG.E.CONSTANT R16, desc[UR6][R10.64] ;  /* 0x000000060a107981 */ /* 0x000ea8000c1e9900 */
[----:B------:R-:W3:Y:S04]  /*2f80*/  LDG.E.CONSTANT R20, desc[UR6][R10.64+0x400] ;  /* 0x000400060a147981 */ /* 0x000ee8000c1e9900 */
[----:B------:R-:W4:Y:S04]  /*2f90*/  LDG.E.CONSTANT R22, desc[UR6][R10.64+0x800] ;  /* 0x000800060a167981 */ /* 0x000f28000c1e9900 */
[----:B------:R-:W5:Y:S01]  /*2fa0*/  LDG.E.CONSTANT R24, desc[UR6][R10.64+0xc00] ;  /* 0x000c00060a187981 */ /* 0x000f62000c1e9900 */
[----:B------:R-:W-:Y:S01]  /*2fb0*/  IADD3 R3, PT, PT, R3, 0x400, RZ ;  /* 0x0000040003037810 */ /* 0x000fe20007ffe0ff */
[C---:B--2---:R-:W-:Y:S01]  /*2fc0*/  FADD R16, R17.reuse, R16 ;  /* 0x0000001011107221 */ /* 0x044fe20000000000 */
[C---:B---3--:R-:W-:Y:S01]  /*2fd0*/  FADD R20, R17.reuse, R20 ;  /* 0x0000001411147221 */ /* 0x048fe20000000000 */
[----:B----4-:R-:W-:-:S03]  /*2fe0*/  FADD R22, R17, R22 ;  /* 0x0000001611167221 */ /* 0x010fc60000000000 */
[----:B0-----:R-:W-:Y:S01]  /*2ff0*/  FMUL R20, R20, UR5 ;  /* 0x0000000514147c20 */ /* 0x001fe20008400000 */
[----:B-----5:R-:W-:Y:S01]  /*3000*/  FADD R24, R17, R24 ;  /* 0x0000001811187221 */ /* 0x020fe20000000000 */
[----:B------:R-:W-:Y:S01]  /*3010*/  FMUL R17, R16, UR5 ;  /* 0x0000000510117c20 */ /* 0x000fe20008400000 */
[----:B------:R-:W-:Y:S02]  /*3020*/  FMUL R19, R22, UR5 ;  /* 0x0000000516137c20 */ /* 0x000fe40008400000 */
[----:B------:R-:W-:Y:S02]  /*3030*/  FMUL R24, R24, UR5 ;  /* 0x0000000518187c20 */ /* 0x000fe40008400000 */
[----:B------:R-:W-:-:S04]  /*3040*/  FMNMX3 R0, R0, R17, R20, !PT ;  /* 0x0000001100007276 */ /* 0x000fc80007800014 */
[----:B------:R-:W-:-:S07]  /*3050*/  FMNMX3 R0, R0, R19, R24, !PT ;  /* 0x0000001300007276 */ /* 0x000fce0007800018 */
.L_x_92:
[----:B------:R-:W-:Y:S05]  /*3060*/  BSYNC.RECONVERGENT B1 ;  /* 0x0000000000017941 */ /* 0x000fea0003800200 */
.L_x_91:
[----:B------:R-:W-:Y:S05]  /*3070*/  @!P1 BRA `(.L_x_51) ;  /* 0x0000000000449947 */ /* 0x000fea0003800000 */
[----:B------:R0:W5:Y:S01]  /*3080*/  LDG.E.CONSTANT R16, desc[UR6][R6.64] ;  /* 0x0000000606107981 */ /* 0x000162000c1e9900 */
[----:B------:R-:W-:Y:S01]  /*3090*/  IMAD.WIDE.U32 R14, R3, 0x4, R14 ;  /* 0x00000004030e7825 */ /* 0x000fe200078e000e */
[----:B------:R-:W-:Y:S02]  /*30a0*/  IADD3 R18, PT, PT, -R18, RZ, RZ ;  /* 0x000000ff12127210 */ /* 0x000fe40007ffe1ff */
[----:B------:R-:W-:-:S05]  /*30b0*/  IADD3 R12, P0, PT, R14, R12, RZ ;  /* 0x0000000c0e0c7210 */ /* 0x000fca0007f1e0ff */
[----:B------:R-:W-:-:S08]  /*30c0*/  IMAD.X R13, R15, 0x1, R13, P0 ;  /* 0x000000010f0d7824 */ /* 0x000fd000000e060d */
.L_x_93:
[----:B------:R-:W-:Y:S01]  /*30d0*/  MOV R10, R12 ;  /* 0x0000000c000a7202 */ /* 0x000fe20000000f00 */
[----:B------:R-:W1:Y:S01]  /*30e0*/  LDCU UR5, c[0x0][0x3a0] ;  /* 0x00007400ff0577ac */ /* 0x000e620008000800 */
[----:B------:R-:W-:-:S05]  /*30f0*/  MOV R11, R13 ;  /* 0x0000000d000b7202 */ /* 0x000fca0000000f00 */
[----:B------:R-:W2:Y:S01]  /*3100*/  LDG.E.CONSTANT R3, desc[UR6][R10.64] ;  /* 0x000000060a037981 */ /* 0x000ea2000c1e9900 */
[----:B------:R-:W-:Y:S01]  /*3110*/  VIADD R18, R18, 0x1 ;  /* 0x0000000112127836 */ /* 0x000fe20000000000 */
[----:B------:R-:W-:-:S04]  /*3120*/  IADD3 R12, P1, PT, R12, 0x400, RZ ;  /* 0x000004000c0c7810 */ /* 0x000fc80007f3e0ff */
[----:B------:R-:W-:Y:S02]  /*3130*/  ISETP.NE.AND P0, PT, R18, RZ, PT ;  /* 0x000000ff1200720c */ /* 0x000fe40003f05270 */
[----:B------:R-:W-:Y:S01]  /*3140*/  IADD3.X R13, PT, PT, RZ, R13, RZ, P1, !PT ;  /* 0x0000000dff0d7210 */ /* 0x000fe20000ffe4ff */
[----:B--2--5:R-:W-:-:S04]  /*3150*/  FADD R3, R16, R3 ;  /* 0x0000000310037221 */ /* 0x024fc80000000000 */
[----:B-1----:R-:W-:-:S05]  /*3160*/  FMUL R3, R3, UR5 ;  /* 0x0000000503037c20 */ /* 0x002fca0008400000 */
[----:B------:R-:W-:Y:S01]  /*3170*/  FMNMX R0, R3, R0, !PT ;  /* 0x0000000003007209 */ /* 0x000fe20007800000 */
[----:B------:R-:W-:Y:S06]  /*3180*/  @P0 BRA `(.L_x_93) ;  /* 0xfffffffc00d00947 */ /* 0x000fec000383ffff */
.L_x_51:
[----:B------:R-:W-:Y:S05]  /*3190*/  BSYNC.RECONVERGENT B0 ;  /* 0x0000000000007941 */ /* 0x000fea0003800200 */
.L_x_50:
[----:B------:R-:W1:Y:S01]  /*31a0*/  SHFL.DOWN PT, R3, R0, 0x10, 0x1f ;  /* 0x0a001f0000037f89 */ /* 0x000e6200000e0000 */
[----:B------:R-:W-:Y:S02]  /*31b0*/  LOP3.LUT P0, R13, R2, 0x1f, RZ, 0xc0, !PT ;  /* 0x0000001f020d7812 */ /* 0x000fe4000780c0ff */
[----:B------:R-:W-:-:S11]  /*31c0*/  SHF.R.U32.HI R19, RZ, 0x5, R2 ;  /* 0x00000005ff137819 */ /* 0x000fd60000011602 */
[----:B------:R-:W2:Y:S01]  /*31d0*/  @!P0 S2R R17, SR_CgaCtaId ;  /* 0x0000000000118919 */ /* 0x000ea20000008800 */
[----:B-1----:R-:W-:Y:S02]  /*31e0*/  FMNMX R3, R3, R0, !PT ;  /* 0x0000000003037209 */ /* 0x002fe40007800000 */
[----:B------:R-:W-:-:S03]  /*31f0*/  @!P0 MOV R0, 0x400 ;  /* 0x0000040000008802 */ /* 0x000fc60000000f00 */
[----:B------:R-:W1:Y:S01]  /*3200*/  SHFL.DOWN PT, R10, R3, 0x8, 0x1f ;  /* 0x09001f00030a7f89 */ /* 0x000e6200000e0000 */
[----:B--2---:R-:W-:-:S04]  /*3210*/  @!P0 LEA R0, R17, R0, 0x18 ;  /* 0x0000000011008211 */ /* 0x004fc800078ec0ff */
[----:B------:R-:W-:Y:S02]  /*3220*/  @!P0 LEA R0, R19, R0, 0x2 ;  /* 0x0000000013008211 */ /* 0x000fe400078e10ff */
[----:B-1----:R-:W-:Y:S01]  /*3230*/  FMNMX R10, R3, R10, !PT ;  /* 0x0000000a030a7209 */ /* 0x002fe20007800000 */
[----:B------:R-:W-:-:S04]  /*3240*/  IMAD.MOV.U32 R3, RZ, RZ, -0x800000 ;  /* 0xff800000ff037424 */ /* 0x000fc800078e00ff */
[----:B------:R-:W1:Y:S02]  /*3250*/  SHFL.DOWN PT, R11, R10, 0x4, 0x1f ;  /* 0x08801f000a0b7f89 */ /* 0x000e6400000e0000 */
[----:B-1----:R-:W-:-:S05]  /*3260*/  FMNMX R11, R10, R11, !PT ;  /* 0x0000000b0a0b7209 */ /* 0x002fca0007800000 */
[----:B------:R-:W1:Y:S02]  /*3270*/  SHFL.DOWN PT, R12, R11, 0x2, 0x1f ;  /* 0x08401f000b0c7f89 */ /* 0x000e6400000e0000 */
[----:B-1----:R-:W-:-:S05]  /*3280*/  FMNMX R12, R11, R12, !PT ;  /* 0x0000000c0b0c7209 */ /* 0x002fca0007800000 */
[----:B------:R-:W1:Y:S02]  /*3290*/  SHFL.DOWN PT, R15, R12, 0x1, 0x1f ;  /* 0x08201f000c0f7f89 */ /* 0x000e6400000e0000 */
[----:B-1----:R-:W-:-:S05]  /*32a0*/  FMNMX R15, R12, R15, !PT ;  /* 0x0000000f0c0f7209 */ /* 0x002fca0007800000 */
[----:B------:R1:W-:Y:S01]  /*32b0*/  @!P0 STS [R0], R15 ;  /* 0x0000000f00008388 */ /* 0x0003e20000000800 */
[----:B------:R-:W-:Y:S01]  /*32c0*/  BAR.SYNC.DEFER_BLOCKING 0x0 ;  /* 0x0000000000007b1d */ /* 0x000fe20000010000 */
[----:B------:R-:W-:-:S13]  /*32d0*/  ISETP.GT.U32.AND P0, PT, R2, 0x1f, PT ;  /* 0x0000001f0200780c */ /* 0x000fda0003f04070 */
[----:B-1----:R-:W-:Y:S05]  /*32e0*/  @P0 BRA `(.L_x_94) ;  /* 0x0000000000540947 */ /* 0x002fea0003800000 */
[----:B------:R-:W-:Y:S01]  /*32f0*/  ISETP.GT.U32.AND P0, PT, R2, 0x7, PT ;  /* 0x000000070200780c */ /* 0x000fe20003f04070 */
[----:B------:R-:W-:-:S12]  /*3300*/  UMOV UR4, 0xffffffff ;  /* 0xffffffff00047882 */ /* 0x000fd80000000000 */
[----:B------:R-:W1:Y:S01]  /*3310*/  @!P0 S2R R3, SR_CgaCtaId ;  /* 0x0000000000038919 */ /* 0x000e620000008800 */
[----:B------:R-:W-:-:S04]  /*3320*/  @!P0 MOV R0, 0x400 ;  /* 0x0000040000008802 */ /* 0x000fc80000000f00 */
[----:B-1----:R-:W-:Y:S02]  /*3330*/  @!P0 LEA R3, R3, R0, 0x18 ;  /* 0x0000000003038211 */ /* 0x002fe400078ec0ff */
[----:B------:R-:W-:Y:S02]  /*3340*/  MOV R0, 0xff800000 ;  /* 0xff80000000007802 */ /* 0x000fe40000000f00 */
[----:B------:R-:W-:-:S05]  /*3350*/  @!P0 LEA R3, R2, R3, 0x2 ;  /* 0x0000000302038211 */ /* 0x000fca00078e10ff */
[----:B------:R1:W2:Y:S01]  /*3360*/  @!P0 LDS R0, [R3] ;  /* 0x0000000003008984 */ /* 0x0002a20000000800 */
[----:B------:R-:W-:Y:S05]  /*3370*/  BRA.DIV UR4, `(.L_x_95) ;  /* 0x0000002e046c7947 */ /* 0x000fea000b800000 */
[----:B-12---:R-:W1:Y:S02]  /*3380*/  SHFL.DOWN PT, R3, R0, 0x10, 0x1f ;  /* 0x0a001f0000037f89 */ /* 0x006e6400000e0000 */
[----:B-1----:R-:W-:-:S05]  /*3390*/  FMNMX R3, R3, R0, !PT ;  /* 0x0000000003037209 */ /* 0x002fca0007800000 */
[----:B------:R-:W1:Y:S02]  /*33a0*/  SHFL.DOWN PT, R10, R3, 0x8, 0x1f ;  /* 0x09001f00030a7f89 */ /* 0x000e6400000e0000 */
[----:B-1----:R-:W-:-:S05]  /*33b0*/  FMNMX R10, R3, R10, !PT ;  /* 0x0000000a030a7209 */ /* 0x002fca0007800000 */
[----:B------:R-:W1:Y:S02]  /*33c0*/  SHFL.DOWN PT, R11, R10, 0x4, 0x1f ;  /* 0x08801f000a0b7f89 */ /* 0x000e6400000e0000 */
[----:B-1----:R-:W-:-:S05]  /*33d0*/  FMNMX R11, R10, R11, !PT ;  /* 0x0000000b0a0b7209 */ /* 0x002fca0007800000 */
[----:B------:R-:W1:Y:S02]  /*33e0*/  SHFL.DOWN PT, R12, R11, 0x2, 0x1f ;  /* 0x08401f000b0c7f89 */ /* 0x000e6400000e0000 */
[----:B-1----:R-:W-:-:S05]  /*33f0*/  FMNMX R12, R11, R12, !PT ;  /* 0x0000000c0b0c7209 */ /* 0x002fca0007800000 */
[----:B------:R1:W2:Y:S02]  /*3400*/  SHFL.DOWN PT, R15, R12, 0x1, 0x1f ;  /* 0x08201f000c0f7f89 */ /* 0x0002a400000e0000 */
.L_x_149:
[----:B------:R-:W-:Y:S02]  /*3410*/  ISETP.NE.AND P0, PT, R2, RZ, PT ;  /* 0x000000ff0200720c */ /* 0x000fe40003f05270 */
[----:B--2---:R-:W-:-:S04]  /*3420*/  FMNMX R15, R12, R15, !PT ;  /* 0x0000000f0c0f7209 */ /* 0x004fc80007800000 */
[----:B------:R-:W-:-:S07]  /*3430*/  FSEL R3, R15, -INF , !P0 ;  /* 0xff8000000f037808 */ /* 0x000fce0004000000 */
.L_x_94:
[----:B------:R-:W-:Y:S05]  /*3440*/  WARPSYNC.ALL ;  /* 0x0000000000007948 */ /* 0x000fea0003800000 */
[----:B------:R-:W2:Y:S08]  /*3450*/  S2UR UR5, SR_CgaCtaId ;  /* 0x00000000000579c3 */ /* 0x000eb00000008800 */
[----:B------:R-:W-:Y:S01]  /*3460*/  BAR.SYNC.DEFER_BLOCKING 0x0 ;  /* 0x0000000000007b1d */ /* 0x000fe20000010000 */
[----:B------:R-:W-:Y:S01]  /*3470*/  ISETP.NE.AND P0, PT, R2, RZ, PT ;  /* 0x000000ff0200720c */ /* 0x000fe20003f05270 */
[----:B-1----:R-:W-:-:S04]  /*3480*/  IMAD.MOV.U32 R12, RZ, RZ, RZ ;  /* 0x000000ffff0c7224 */ /* 0x002fc800078e00ff */
[----:B------:R-:W-:Y:S01]  /*3490*/  UMOV UR4, 0x400 ;  /* 0x0000040000047882 */ /* 0x000fe20000000000 */
[----:B------:R-:W1:Y:S01]  /*34a0*/  LDCU UR9, c[0x0][0x3a0] ;  /* 0x00007400ff0977ac */ /* 0x000e620008000800 */
[----:B------:R-:W-:Y:S01]  /*34b0*/  BSSY.RECONVERGENT B0, `(.L_x_96) ;  /* 0x000013f000007945 */ /* 0x000fe20003800200 */
[----:B------:R-:W3:Y:S01]  /*34c0*/  LDCU UR15, c[0x0][0x3a0] ;  /* 0x00007400ff0f77ac */ /* 0x000ee20008000800 */
[----:B------:R-:W4:Y:S01]  /*34d0*/  LDCU UR17, c[0x0][0x3a0] ;  /* 0x00007400ff1177ac */ /* 0x000f220008000800 */
[----:B------:R-:W0:Y:S01]  /*34e0*/  LDCU UR16, c[0x0][0x3a8] ;  /* 0x00007500ff1077ac */ /* 0x000e220008000800 */
[----:B--2---:R-:W-:Y:S01]  /*34f0*/  ULEA UR4, UR5, UR4, 0x18 ;  /* 0x0000000405047291 */ /* 0x004fe2000f8ec0ff */
[----:B------:R-:W2:Y:S01]  /*3500*/  LDCU UR5, c[0x0][0x3a0] ;  /* 0x00007400ff0577ac */ /* 0x000ea20008000800 */
[----:B------:R-:W0:Y:S07]  /*3510*/  LDCU UR14, c[0x0][0x3a8] ;  /* 0x00007500ff0e77ac */ /* 0x000e2e0008000800 */
[----:B------:R0:W-:Y:S01]  /*3520*/  @!P0 STS [UR4+0x20], R3 ;  /* 0x00002003ff008988 */ /* 0x0001e20008000804 */
[----:B------:R-:W-:Y:S01]  /*3530*/  BAR.SYNC.DEFER_BLOCKING 0x0 ;  /* 0x0000000000007b1d */ /* 0x000fe20000010000 */
[----:B------:R-:W-:-:S05]  /*3540*/  ISETP.GE.AND P0, PT, R2, UR8, PT ;  /* 0x0000000802007c0c */ /* 0x000fca000bf06270 */
[----:B------:R-:W0:Y:S01]  /*3550*/  LDCU UR20, c[0x0][0x39c] ;  /* 0x00007380ff1477ac */ /* 0x000e220008000800 */
[----:B------:R-:W0:Y:S07]  /*3560*/  LDCU.64 UR18, c[0x0][0x388] ;  /* 0x00007100ff1277ac */ /* 0x000e2e0008000a00 */
[----:B-1234-:R-:W-:Y:S05]  /*3570*/  @P0 BRA `(.L_x_97) ;  /* 0x0000001000c80947 */ /* 0x01efea0003800000 */
[----:B0-----:R-:W0:Y:S01]  /*3580*/  LDS R3, [UR4+0x20] ;  /* 0x00002004ff037984 */ /* 0x001e220008000800 */
[----:B------:R-:W1:Y:S02]  /*3590*/  LDCU.64 UR10, c[0x0][0x388] ;  /* 0x00007100ff0a77ac */ /* 0x000e640008000a00 */
[----:B-1----:R-:W-:-:S04]  /*35a0*/  UISETP.NE.U32.AND UP0, UPT, UR10, URZ, UPT ;  /* 0x000000ff0a00728c */ /* 0x002fc8000bf05070 */
[----:B------:R-:W-:-:S09]  /*35b0*/  UISETP.NE.AND.EX UP0, UPT, UR11, URZ, UPT, UP0 ;  /* 0x000000ff0b00728c */ /* 0x000fd2000bf05300 */
[----:B------:R-:W-:Y:S05]  /*35c0*/  BRA.U UP0, `(.L_x_98) ;  /* 0x0000000500b87547 */ /* 0x000fea000b800000 */
[----:B------:R-:W-:Y:S01]  /*35d0*/  LOP3.LUT R0, RZ, R2, RZ, 0x33, !PT ;  /* 0x00000002ff007212 */ /* 0x000fe200078e33ff */
[----:B------:R-:W-:Y:S01]  /*35e0*/  BSSY.RECONVERGENT B1, `(.L_x_99) ;  /* 0x000002c000017945 */ /* 0x000fe20003800200 */
[----:B------:R-:W-:Y:S02]  /*35f0*/  HFMA2 R12, -RZ, RZ, 0, 0 ;  /* 0x00000000ff0c7431 */ /* 0x000fe400000001ff */
[----:B------:R-:W-:-:S04]  /*3600*/  IADD3 R8, PT, PT, R0, UR8, RZ ;  /* 0x0000000800087c10 */ /* 0x000fc8000fffe0ff */
[C---:B------:R-:W-:Y:S02]  /*3610*/  LOP3.LUT R0, R8.reuse, 0x300, RZ, 0xc0, !PT ;  /* 0x0000030008007812 */ /* 0x040fe400078ec0ff */
[----:B------:R-:W-:Y:S02]  /*3620*/  ISETP.GE.U32.AND P0, PT, R8, 0x300, PT ;  /* 0x000003000800780c */ /* 0x000fe40003f06070 */
[----:B------:R-:W-:Y:S01]  /*3630*/  ISETP.NE.AND P1, PT, R0, 0x300, PT ;  /* 0x000003000000780c */ /* 0x000fe20003f25270 */
[----:B------:R-:W-:-:S12]  /*3640*/  IMAD.MOV.U32 R0, RZ, RZ, R2 ;  /* 0x000000ffff007224 */ /* 0x000fd800078e0002 */
[----:B------:R-:W-:Y:S05]  /*3650*/  @!P1 BRA `(.L_x_100) ;  /* 0x0000000000909947 */ /* 0x000fea0003800000 */
[----:B------:R-:W1:Y:S01]  /*3660*/  LDCU.64 UR10, c[0x0][0x390] ;  /* 0x00007200ff0a77ac */ /* 0x000e620008000a00 */
[C---:B------:R-:W-:Y:S02]  /*3670*/  SHF.L.U64.HI R7, R5.reuse, 0x2, R4 ;  /* 0x0000000205077819 */ /* 0x040fe40000010204 */
[----:B------:R-:W-:Y:S01]  /*3680*/  SHF.L.U32 R6, R5, 0x2, RZ ;  /* 0x0000000205067819 */ /* 0x000fe200000006ff */
[----:B------:R-:W2:Y:S01]  /*3690*/  LDCU.64 UR12, c[0x0][0x380] ;  /* 0x00007000ff0c77ac */ /* 0x000ea20008000a00 */
[----:B------:R-:W-:Y:S02]  /*36a0*/  LEA.HI R0, R8, 0x1, RZ, 0x18 ;  /* 0x0000000108007811 */ /* 0x000fe400078fc0ff */
[----:B------:R-:W-:Y:S01]  /*36b0*/  MOV R12, RZ ;  /* 0x000000ff000c7202 */ /* 0x000fe20000000f00 */
[----:B------:R-:W-:-:S03]  /*36c0*/  IMAD.WIDE.U32 R6, R2, 0x4, R6 ;  /* 0x0000000402067825 */ /* 0x000fc600078e0006 */
[C---:B-1----:R-:W-:Y:S02]  /*36d0*/  IADD3 R15, P1, PT, R6.reuse, UR10, RZ ;  /* 0x0000000a060f7c10 */ /* 0x042fe4000ff3e0ff */
[----:B--2---:R-:W-:Y:S02]  /*36e0*/  IADD3 R11, P2, PT, R6, UR12, RZ ;  /* 0x0000000c060b7c10 */ /* 0x004fe4000ff5e0ff */
[----:B------:R-:W-:Y:S01]  /*36f0*/  LOP3.LUT R6, R0, 0x3, RZ, 0xc0, !PT ;  /* 0x0000000300067812 */ /* 0x000fe200078ec0ff */
[----:B------:R-:W-:Y:S01]  /*3700*/  IMAD.MOV.U32 R0, RZ, RZ, R2 ;  /* 0x000000ffff007224 */ /* 0x000fe200078e0002 */
[C---:B------:R-:W-:Y:S02]  /*3710*/  IADD3.X R16, PT, PT, R7.reuse, UR11, RZ, P1, !PT ;  /* 0x0000000b07107c10 */ /* 0x040fe40008ffe4ff */
[----:B------:R-:W-:Y:S02]  /*3720*/  IADD3.X R14, PT, PT, R7, UR13, RZ, P2, !PT ;  /* 0x0000000d070e7c10 */ /* 0x000fe400097fe4ff */
[----:B------:R-:W-:-:S07]  /*3730*/  IADD3 R8, PT, PT, -R6, RZ, RZ ;  /* 0x000000ff06087210 */ /* 0x000fce0007ffe1ff */
.L_x_101:
[----:B-1----:R-:W-:Y:S01]  /*3740*/  MOV R6, R11 ;  /* 0x0000000b00067202 */ /* 0x002fe20000000f00 */
[----:B------:R-:W-:-:S05]  /*3750*/  IMAD.MOV.U32 R7, RZ, RZ, R14 ;  /* 0x000000ffff077224 */ /* 0x000fca00078e000e */
[----:B------:R1:W2:Y:S01]  /*3760*/  LDG.E.CONSTANT R6, desc[UR6][R6.64] ;  /* 0x0000000606067981 */ /* 0x0002a2000c1e9900 */
[----:B------:R-:W-:Y:S01]  /*3770*/  VIADD R8, R8, 0x1 ;  /* 0x0000000108087836 */ /* 0x000fe20000000000 */
[----:B------:R-:W-:Y:S02]  /*3780*/  IADD3 R11, P3, PT, R11, 0x400, RZ ;  /* 0x000004000b0b7810 */ /* 0x000fe40007f7e0ff */
[----:B------:R-:W-:-:S03]  /*3790*/  IADD3 R0, PT, PT, R0, 0x100, RZ ;  /* 0x0000010000007810 */ /* 0x000fc60007ffe0ff */
[----:B------:R-:W-:Y:S01]  /*37a0*/  IMAD.X R14, RZ, RZ, R14, P3 ;  /* 0x000000ffff0e7224 */ /* 0x000fe200018e060e */
[----:B-1----:R-:W-:Y:S01]  /*37b0*/  MOV R7, R16 ;  /* 0x0000001000077202 */ /* 0x002fe20000000f00 */
[----:B--2---:R-:W-:Y:S01]  /*37c0*/  FADD R10, RZ, R6 ;  /* 0x00000006ff0a7221 */ /* 0x004fe20000000000 */
[----:B------:R-:W-:Y:S02]  /*37d0*/  MOV R6, R15 ;  /* 0x0000000f00067202 */ /* 0x000fe40000000f00 */
[----:B------:R-:W-:Y:S01]  /*37e0*/  IADD3 R15, P2, PT, R15, 0x400, RZ ;  /* 0x000004000f0f7810 */ /* 0x000fe20007f5e0ff */
[----:B0-----:R-:W-:-:S03]  /*37f0*/  FFMA R10, R10, UR5, -R3 ;  /* 0x000000050a0a7c23 */ /* 0x001fc60008000803 */
[----:B------:R-:W-:Y:S01]  /*3800*/  IADD3.X R16, PT, PT, RZ, R16, RZ, P2, !PT ;  /* 0x00000010ff107210 */ /* 0x000fe200017fe4ff */
[----:B------:R-:W-:-:S05]  /*3810*/  FMUL R10, R10, 1.4426950216293334961 ;  /* 0x3fb8aa3b0a0a7820 */ /* 0x000fca0000400000 */
[----:B------:R-:W-:-:S13]  /*3820*/  FSETP.GEU.AND P1, PT, R10, -126, PT ;  /* 0xc2fc00000a00780b */ /* 0x000fda0003f2e000 */
[----:B------:R-:W-:-:S04]  /*3830*/  @!P1 FMUL R10, R10, 0.5 ;  /* 0x3f0000000a0a9820 */ /* 0x000fc80000400000 */
[----:B------:R-:W0:Y:S02]  /*3840*/  MUFU.EX2 R9, R10 ;  /* 0x0000000a00097308 */ /* 0x000e240000000800 */
[----:B0-----:R-:W-:Y:S01]  /*3850*/  @!P1 FMUL R9, R9, R9 ;  /* 0x0000000909099220 */ /* 0x001fe20000400000 */
[----:B------:R-:W-:-:S03]  /*3860*/  ISETP.NE.AND P1, PT, R8, RZ, PT ;  /* 0x000000ff0800720c */ /* 0x000fc60003f25270 */
[----:B------:R-:W-:Y:S01]  /*3870*/  FADD R12, R9, R12 ;  /* 0x0000000c090c7221 */ /* 0x000fe20000000000 */
[----:B------:R1:W-:Y:S09]  /*3880*/  STG.E desc[UR6][R6.64], R9 ;  /* 0x0000000906007986 */ /* 0x0003f2000c101906 */
[----:B------:R-:W-:Y:S05]  /*3890*/  @P1 BRA `(.L_x_101) ;  /* 0xfffffffc00a81947 */ /* 0x000fea000383ffff */
.L_x_100:
[----:B------:R-:W-:Y:S05]  /*38a0*/  BSYNC.RECONVERGENT B1 ;  /* 0x0000000000017941 */ /* 0x000fea0003800200 */
.L_x_99:
[----:B------:R-:W-:Y:S05]  /*38b0*/  @!P0 BRA `(.L_x_97) ;  /* 0x0000000c00f88947 */ /* 0x000fea0003800000 */
[----:B------:R-:W2:Y:S01]  /*38c0*/  LDCU.64 UR10, c[0x0][0x380] ;  /* 0x00007000ff0a77ac */ /* 0x000ea20008000a00 */
[C---:B-1----:R-:W-:Y:S01]  /*38d0*/  SHF.L.U64.HI R7, R5.reuse, 0x2, R4 ;  /* 0x0000000205077819 */ /* 0x042fe20000010204 */
[----:B------:R-:W-:Y:S01]  /*38e0*/  BSSY.RECONVERGENT B1, `(.L_x_102) ;  /* 0x000003b000017945 */ /* 0x000fe20003800200 */
[----:B------:R-:W-:Y:S01]  /*38f0*/  SHF.L.U32 R6, R5, 0x2, RZ ;  /* 0x0000000205067819 */ /* 0x000fe200000006ff */
[----:B------:R-:W1:Y:S04]  /*3900*/  LDCU.64 UR12, c[0x0][0x390] ;  /* 0x00007200ff0c77ac */ /* 0x000e680008000a00 */
[----:B------:R-:W-:-:S03]  /*3910*/  IMAD.WIDE.U32 R6, R0, 0x4, R6 ;  /* 0x0000000400067825 */ /* 0x000fc600078e0006 */
[----:B------:R-:W-:-:S04]  /*3920*/  IADD3 R8, P0, PT, R6, 0x800, RZ ;  /* 0x0000080006087810 */ /* 0x000fc80007f1e0ff */
[----:B------:R-:W-:Y:S02]  /*3930*/  IADD3.X R9, PT, PT, RZ, R7, RZ, P0, !PT ;  /* 0x00000007ff097210 */ /* 0x000fe400007fe4ff */
[C---:B--2---:R-:W-:Y:S02]  /*3940*/  IADD3 R6, P1, PT, R8.reuse, UR10, RZ ;  /* 0x0000000a08067c10 */ /* 0x044fe4000ff3e0ff */
[----:B-1----:R-:W-:Y:S02]  /*3950*/  IADD3 R8, P2, PT, R8, UR12, RZ ;  /* 0x0000000c08087c10 */ /* 0x002fe4000ff5e0ff */
[C---:B------:R-:W-:Y:S02]  /*3960*/  IADD3.X R7, PT, PT, R9.reuse, UR11, RZ, P1, !PT ;  /* 0x0000000b09077c10 */ /* 0x040fe40008ffe4ff */
[----:B------:R-:W-:-:S09]  /*3970*/  IADD3.X R9, PT, PT, R9, UR13, RZ, P2, !PT ;  /* 0x0000000d09097c10 */ /* 0x000fd200097fe4ff */
.L_x_103:
[----:B-1----:R-:W2:Y:S04]  /*3980*/  LDG.E.CONSTANT R10, desc[UR6][R6.64+-0x800] ;  /* 0xfff80006060a7981 */ /* 0x002ea8000c1e9900 */
[----:B------:R-:W3:Y:S04]  /*3990*/  LDG.E.CONSTANT R11, desc[UR6][R6.64+-0x400] ;  /* 0xfffc0006060b7981 */ /* 0x000ee8000c1e9900 */
[----:B------:R-:W4:Y:S04]  /*39a0*/  LDG.E.CONSTANT R15, desc[UR6][R6.64] ;  /* 0x00000006060f7981 */ /* 0x000f28000c1e9900 */
[----:B------:R-:W5:Y:S01]  /*39b0*/  LDG.E.CONSTANT R17, desc[UR6][R6.64+0x400] ;  /* 0x0004000606117981 */ /* 0x000f62000c1e9900 */
[----:B------:R-:W-:Y:S01]  /*39c0*/  IADD3 R0, PT, PT, R0, 0x400, RZ ;  /* 0x0000040000007810 */ /* 0x000fe20007ffe0ff */
[----:B--2---:R-:W-:Y:S01]  /*39d0*/  FADD R10, RZ, R10 ;  /* 0x0000000aff0a7221 */ /* 0x004fe20000000000 */
[----:B---3--:R-:W-:-:S03]  /*39e0*/  FADD R14, RZ, R11 ;  /* 0x0000000bff0e7221 */ /* 0x008fc60000000000 */
[----:B0-----:R-:W-:Y:S01]  /*39f0*/  FFMA R10, R10, UR9, -R3 ;  /* 0x000000090a0a7c23 */ /* 0x001fe20008000803 */
[----:B------:R-:W-:Y:S01]  /*3a00*/  MOV R11, R9 ;  /* 0x00000009000b7202 */ /* 0x000fe20000000f00 */
[----:B----4-:R-:W-:Y:S01]  /*3a10*/  FADD R16, RZ, R15 ;  /* 0x0000000fff107221 */ /* 0x010fe20000000000 */
[----:B------:R-:W-:Y:S01]  /*3a20*/  FFMA R14, R14, UR9, -R3 ;  /* 0x000000090e0e7c23 */ /* 0x000fe20008000803 */
[----:B------:R-:W-:Y:S01]  /*3a30*/  FMUL R10, R10, 1.4426950216293334961 ;  /* 0x3fb8aa3b0a0a7820 */ /* 0x000fe20000400000 */
[----:B-----5:R-:W-:Y:S01]  /*3a40*/  FADD R18, RZ, R17 ;  /* 0x00000011ff127221 */ /* 0x020fe20000000000 */
[--C-:B------:R-:W-:Y:S01]  /*3a50*/  FFMA R16, R16, UR9, -R3.reuse ;  /* 0x0000000910107c23 */ /* 0x100fe20008000803 */
[----:B------:R-:W-:Y:S02]  /*3a60*/  FMUL R14, R14, 1.4426950216293334961 ;  /* 0x3fb8aa3b0e0e7820 */ /* 0x000fe40000400000 */
[----:B------:R-:W-:Y:S01]  /*3a70*/  FSETP.GEU.AND P0, PT, R10, -126, PT ;  /* 0xc2fc00000a00780b */ /* 0x000fe20003f0e000 */
[----:B------:R-:W-:Y:S01]  /*3a80*/  FFMA R18, R18, UR9, -R3 ;  /* 0x0000000912127c23 */ /* 0x000fe20008000803 */
[----:B------:R-:W-:Y:S01]  /*3a90*/  FMUL R16, R16, 1.4426950216293334961 ;  /* 0x3fb8aa3b10107820 */ /* 0x000fe20000400000 */
[----:B------:R-:W-:-:S02]  /*3aa0*/  FSETP.GEU.AND P1, PT, R14, -126, PT ;  /* 0xc2fc00000e00780b */ /* 0x000fc40003f2e000 */
[----:B------:R-:W-:Y:S02]  /*3ab0*/  FMUL R18, R18, 1.4426950216293334961 ;  /* 0x3fb8aa3b12127820 */ /* 0x000fe40000400000 */
[----:B------:R-:W-:-:S03]  /*3ac0*/  FSETP.GEU.AND P2, PT, R16, -126, PT ;  /* 0xc2fc00001000780b */ /* 0x000fc60003f4e000 */
[----:B------:R-:W-:-:S03]  /*3ad0*/  FSETP.GEU.AND P3, PT, R18, -126, PT ;  /* 0xc2fc00001200780b */ /* 0x000fc60003f6e000 */
[----:B------:R-:W-:-:S03]  /*3ae0*/  @!P0 FMUL R10, R10, 0.5 ;  /* 0x3f0000000a0a8820 */ /* 0x000fc60000400000 */
[----:B------:R-:W-:Y:S01]  /*3af0*/  @!P1 FMUL R14, R14, 0.5 ;  /* 0x3f0000000e0e9820 */ /* 0x000fe20000400000 */
[----:B------:R0:W1:Y:S03]  /*3b00*/  MUFU.EX2 R15, R10 ;  /* 0x0000000a000f7308 */ /* 0x0000660000000800 */
[----:B------:R-:W-:-:S03]  /*3b10*/  @!P2 FMUL R16, R16, 0.5 ;  /* 0x3f0000001010a820 */ /* 0x000fc60000400000 */
[----:B------:R-:W-:Y:S02]  /*3b20*/  @!P3 FMUL R18, R18, 0.5 ;  /* 0x3f0000001212b820 */ /* 0x000fe40000400000 */
[----:B------:R-:W2:Y:S01]  /*3b30*/  MUFU.EX2 R17, R14 ;  /* 0x0000000e00117308 */ /* 0x000ea20000000800 */
[----:B0-----:R-:W-:-:S07]  /*3b40*/  IMAD.MOV.U32 R10, RZ, RZ, R8 ;  /* 0x000000ffff0a7224 */ /* 0x001fce00078e0008 */
[----:B------:R-:W0:Y:S01]  /*3b50*/  MUFU.EX2 R19, R16 ;  /* 0x0000001000137308 */ /* 0x000e220000000800 */
[----:B-1----:R-:W-:Y:S01]  /*3b60*/  @!P0 FMUL R15, R15, R15 ;  /* 0x0000000f0f0f8220 */ /* 0x002fe20000400000 */
[----:B------:R-:W-:-:S03]  /*3b70*/  ISETP.GE.AND P0, PT, R0, UR8, PT ;  /* 0x0000000800007c0c */ /* 0x000fc6000bf06270 */
[----:B------:R-:W-:Y:S01]  /*3b80*/  FADD R12, R15, R12 ;  /* 0x0000000c0f0c7221 */ /* 0x000fe20000000000 */
[----:B------:R1:W-:Y:S02]  /*3b90*/  STG.E desc[UR6][R10.64+-0x800], R15 ;  /* 0xfff8000f0a007986 */ /* 0x0003e4000c101906 */
[----:B------:R-:W3:Y:S01]  /*3ba0*/  MUFU.EX2 R21, R18 ;  /* 0x0000001200157308 */ /* 0x000ee20000000800 */
[----:B--2---:R-:W-:Y:S01]  /*3bb0*/  @!P1 FMUL R17, R17, R17 ;  /* 0x0000001111119220 */ /* 0x004fe20000400000 */
[----:B------:R-:W-:-:S03]  /*3bc0*/  IADD3 R6, P1, PT, R6, 0x1000, RZ ;  /* 0x0000100006067810 */ /* 0x000fc60007f3e0ff */
[----:B------:R-:W-:Y:S01]  /*3bd0*/  FADD R12, R12, R17 ;  /* 0x000000110c0c7221 */ /* 0x000fe20000000000 */
[----:B------:R1:W-:Y:S01]  /*3be0*/  STG.E desc[UR6][R10.64+-0x400], R17 ;  /* 0xfffc00110a007986 */ /* 0x0003e2000c101906 */
[----:B------:R-:W-:Y:S02]  /*3bf0*/  IMAD.X R7, RZ, RZ, R7, P1 ;  /* 0x000000ffff077224 */ /* 0x000fe400008e0607 */
[----:B0-----:R-:W-:Y:S01]  /*3c00*/  @!P2 FMUL R19, R19, R19 ;  /* 0x000000131313a220 */ /* 0x001fe20000400000 */
[----:B------:R-:W-:-:S03]  /*3c10*/  IADD3 R8, P2, PT, R10, 0x1000, RZ ;  /* 0x000010000a087810 */ /* 0x000fc60007f5e0ff */
[----:B------:R-:W-:Y:S01]  /*3c20*/  FADD R12, R12, R19 ;  /* 0x000000130c0c7221 */ /* 0x000fe20000000000 */
[----:B------:R1:W-:Y:S01]  /*3c30*/  STG.E desc[UR6][R10.64], R19 ;  /* 0x000000130a007986 */ /* 0x0003e2000c101906 */
[----:B------:R-:W-:Y:S01]  /*3c40*/  IADD3.X R9, PT, PT, RZ, R11, RZ, P2, !PT ;  /* 0x0000000bff097210 */ /* 0x000fe200017fe4ff */
[----:B---3--:R-:W-:-:S04]  /*3c50*/  @!P3 FMUL R21, R21, R21 ;  /* 0x000000151515b220 */ /* 0x008fc80000400000 */
[----:B------:R-:W-:Y:S01]  /*3c60*/  FADD R12, R12, R21 ;  /* 0x000000150c0c7221 */ /* 0x000fe20000000000 */
[----:B------:R1:W-:Y:S01]  /*3c70*/  STG.E desc[UR6][R10.64+0x400], R21 ;  /* 0x000400150a007986 */ /* 0x0003e2000c101906 */
[----:B------:R-:W-:Y:S05]  /*3c80*/  @!P0 BRA `(.L_x_103) ;  /* 0xfffffffc003c8947 */ /* 0x000fea000383ffff */
[----:B------:R-:W-:Y:S05]  /*3c90*/  BSYNC.RECONVERGENT B1 ;  /* 0x0000000000017941 */ /* 0x000fea0003800200 */
.L_x_102:
[----:B------:R-:W-:Y:S05]  /*3ca0*/  BRA `(.L_x_97) ;  /* 0x0000000800fc7947 */ /* 0x000fea0003800000 */
.L_x_98:
[----:B------:R-:W-:Y:S01]  /*3cb0*/  LOP3.LUT R14, RZ, R2, RZ, 0x33, !PT ;  /* 0x00000002ff0e7212 */ /* 0x000fe200078e33ff */
[----:B------:R-:W-:Y:S01]  /*3cc0*/  BSSY.RECONVERGENT B1, `(.L_x_104) ;  /* 0x0000042000017945 */ /* 0x000fe20003800200 */
[----:B------:R-:W-:Y:S02]  /*3cd0*/  IMAD.MOV.U32 R12, RZ, RZ, RZ ;  /* 0x000000ffff0c7224 */ /* 0x000fe400078e00ff */
[----:B------:R-:W-:-:S04]  /*3ce0*/  IADD3 R14, PT, PT, R14, UR8, RZ ;  /* 0x000000080e0e7c10 */ /* 0x000fc8000fffe0ff */
[----:B------:R-:W-:-:S04]  /*3cf0*/  LOP3.LUT R0, R14, 0x300, RZ, 0xc0, !PT ;  /* 0x000003000e007812 */ /* 0x000fc800078ec0ff */
[----:B------:R-:W-:Y:S02]  /*3d00*/  ISETP.NE.AND P0, PT, R0, 0x300, PT ;  /* 0x000003000000780c */ /* 0x000fe40003f05270 */
[----:B------:R-:W-:-:S11]  /*3d10*/  MOV R0, R2 ;  /* 0x0000000200007202 */ /* 0x000fd60000000f00 */
[----:B------:R-:W-:Y:S05]  /*3d20*/  @!P0 BRA `(.L_x_105) ;  /* 0x0000000000ec8947 */ /* 0x000fea0003800000 */
[----:B------:R-:W1:Y:S01]  /*3d30*/  LDC R12, c[0x0][0x3a8] ;  /* 0x0000ea00ff0c7b82 */ /* 0x000e620000000800 */
[----:B------:R-:W2:Y:S01]  /*3d40*/  LDCU.64 UR10, c[0x0][0x390] ;  /* 0x00007200ff0a77ac */ /* 0x000ea20008000a00 */
[----:B------:R-:W-:Y:S01]  /*3d50*/  IMAD.WIDE.U32 R16, R2, 0x4, R8 ;  /* 0x0000000402107825 */ /* 0x000fe200078e0008 */
[C---:B------:R-:W-:Y:S01]  /*3d60*/  SHF.L.U64.HI R11, R5.reuse, 0x2, R4 ;  /* 0x00000002050b7819 */ /* 0x040fe20000010204 */
[----:B------:R-:W3:Y:S01]  /*3d70*/  LDCU.64 UR12, c[0x0][0x380] ;  /* 0x00007000ff0c77ac */ /* 0x000ee20008000a00 */
[C---:B------:R-:W-:Y:S01]  /*3d80*/  SHF.L.U32 R10, R5.reuse, 0x2, RZ ;  /* 0x00000002050a7819 */ /* 0x040fe200000006ff */
[----:B------:R-:W-:Y:S02]  /*3d90*/  IMAD.MOV.U32 R20, RZ, RZ, R16 ;  /* 0x000000ffff147224 */ /* 0x000fe400078e0010 */
[----:B------:R-:W4:Y:S01]  /*3da0*/  LDC.64 R8, c[0x0][0x388] ;  /* 0x0000e200ff087b82 */ /* 0x000f220000000a00 */
[----:B------:R-:W-:Y:S01]  /*3db0*/  LEA.HI R0, R14, 0x1, RZ, 0x18 ;  /* 0x000000010e007811 */ /* 0x000fe200078fc0ff */
[----:B------:R-:W-:Y:S01]  /*3dc0*/  IMAD.WIDE.U32 R10, R2, 0x4, R10 ;  /* 0x00000004020a7825 */ /* 0x000fe200078e000a */
[----:B------:R-:W-:-:S02]  /*3dd0*/  IADD3 R21, PT, PT, R5, R2, RZ ;  /* 0x0000000205157210 */ /* 0x000fc40007ffe0ff */
[----:B------:R-:W-:Y:S01]  /*3de0*/  LOP3.LUT R22, R0, 0x3, RZ, 0xc0, !PT ;  /* 0x0000000300167812 */ /* 0x000fe200078ec0ff */
[----:B------:R-:W-:-:S03]  /*3df0*/  IMAD.MOV.U32 R0, RZ, RZ, R2 ;  /* 0x000000ffff007224 */ /* 0x000fc600078e0002 */
[----:B------:R-:W-:Y:S02]  /*3e00*/  IADD3 R22, PT, PT, -R22, RZ, RZ ;  /* 0x000000ff16167210 */ /* 0x000fe40007ffe1ff */
[C---:B--2---:R-:W-:Y:S02]  /*3e10*/  IADD3 R18, P1, PT, R10.reuse, UR10, RZ ;  /* 0x0000000a0a127c10 */ /* 0x044fe4000ff3e0ff */
[----:B---3--:R-:W-:Y:S02]  /*3e20*/  IADD3 R16, P2, PT, R10, UR12, RZ ;  /* 0x0000000c0a107c10 */ /* 0x008fe4000ff5e0ff */
[----:B-1----:R-:W-:Y:S01]  /*3e30*/  ISETP.NE.AND P0, PT, R12, 0x1, PT ;  /* 0x000000010c00780c */ /* 0x002fe20003f05270 */
[----:B------:R-:W-:Y:S01]  /*3e40*/  HFMA2 R12, -RZ, RZ, 0, 0 ;  /* 0x00000000ff0c7431 */ /* 0x000fe200000001ff */
[C---:B------:R-:W-:Y:S02]  /*3e50*/  IADD3.X R15, PT, PT, R11.reuse, UR11, RZ, P1, !PT ;  /* 0x0000000b0b0f7c10 */ /* 0x040fe40008ffe4ff */
[----:B------:R-:W-:-:S09]  /*3e60*/  IADD3.X R19, PT, PT, R11, UR13, RZ, P2, !PT ;  /* 0x0000000d0b137c10 */ /* 0x000fd200097fe4ff */
.L_x_109:
[----:B-1----:R-:W-:Y:S01]  /*3e70*/  MOV R10, R16 ;  /* 0x00000010000a7202 */ /* 0x002fe20000000f00 */
[----:B------:R-:W-:-:S05]  /*3e80*/  IMAD.MOV.U32 R11, RZ, RZ, R19 ;  /* 0x000000ffff0b7224 */ /* 0x000fca00078e0013 */
[----:B------:R1:W5:Y:S01]  /*3e90*/  LDG.E.CONSTANT R23, desc[UR6][R10.64] ;  /* 0x000000060a177981 */ /* 0x000362000c1e9900 */
[----:B---3--:R-:W-:Y:S05]  /*3ea0*/  @!P0 BRA `(.L_x_106) ;  /* 0x00000000002c8947 */ /* 0x008fea0003800000 */
[----:B------:R-:W-:-:S09]  /*3eb0*/  UISETP.NE.AND UP0, UPT, UR14, 0x2, UPT ;  /* 0x000000020e00788c */ /* 0x000fd2000bf05270 */
[----:B------:R-:W-:Y:S05]  /*3ec0*/  BRA.U !UP0, `(.L_x_107) ;  /* 0x0000000108147547 */ /* 0x000fea000b800000 */
[----:B------:R-:W-:Y:S01]  /*3ed0*/  UISETP.NE.AND UP0, UPT, UR14, 0x3, UPT ;  /* 0x000000030e00788c */ /* 0x000fe2000bf05270 */
[----:B-1----:R-:W-:-:S08]  /*3ee0*/  MOV R10, RZ ;  /* 0x000000ff000a7202 */ /* 0x002fd00000000f00 */
[----:B------:R-:W-:Y:S05]  /*3ef0*/  BRA.U UP0, `(.L_x_108) ;  /* 0x0000000100207547 */ /* 0x000fea000b800000 */
[----:B------:R3:W5:Y:S01]  /*3f00*/  LDG.E.CONSTANT R10, desc[UR6][R6.64] ;  /* 0x00000006060a7981 */ /* 0x000762000c1e9900 */
[----:B------:R-:W-:Y:S05]  /*3f10*/  BRA `(.L_x_108) ;  /* 0x0000000000187947 */ /* 0x000fea0003800000 */
.L_x_107:
[----:B-1----:R-:W-:Y:S01]  /*3f20*/  MOV R10, R20 ;  /* 0x00000014000a7202 */ /* 0x002fe20000000f00 */
[----:B------:R-:W-:-:S05]  /*3f30*/  IMAD.MOV.U32 R11, RZ, RZ, R17 ;  /* 0x000000ffff0b7224 */ /* 0x000fca00078e0011 */
[----:B------:R2:W5:Y:S01]  /*3f40*/  LDG.E.CONSTANT R10, desc[UR6][R10.64] ;  /* 0x000000060a0a7981 */ /* 0x000562000c1e9900 */
[----:B------:R-:W-:Y:S05]  /*3f50*/  BRA `(.L_x_108) ;  /* 0x0000000000087947 */ /* 0x000fea0003800000 */
.L_x_106:
[----:B-1--4-:R-:W-:-:S06]  /*3f60*/  IMAD.WIDE R10, R21, 0x4, R8 ;  /* 0x00000004150a7825 */ /* 0x012fcc00078e0208 */
[----:B------:R1:W5:Y:S02]  /*3f70*/  LDG.E.CONSTANT R10, desc[UR6][R10.64] ;  /* 0x000000060a0a7981 */ /* 0x000364000c1e9900 */
.L_x_108:
[----:B-----5:R-:W-:Y:S01]  /*3f80*/  FADD R10, R23, R10 ;  /* 0x0000000a170a7221 */ /* 0x020fe20000000000 */
[----:B-12---:R-:W-:Y:S01]  /*3f90*/  MOV R11, R15 ;  /* 0x0000000f000b7202 */ /* 0x006fe20000000f00 */
[----:B------:R-:W-:Y:S01]  /*3fa0*/  VIADD R22, R22, 0x1 ;  /* 0x0000000116167836 */ /* 0x000fe20000000000 */
[----:B------:R-:W-:Y:S01]  /*3fb0*/  IADD3 R20, P3, PT, R20, 0x400, RZ ;  /* 0x0000040014147810 */ /* 0x000fe20007f7e0ff */
[----:B0-----:R-:W-:Y:S01]  /*3fc0*/  FFMA R10, R10, UR15, -R3 ;  /* 0x0000000f0a0a7c23 */ /* 0x001fe20008000803 */
[----:B------:R-:W-:Y:S02]  /*3fd0*/  IADD3 R16, P4, PT, R16, 0x400, RZ ;  /* 0x0000040010107810 */ /* 0x000fe40007f9e0ff */
[----:B------:R-:W-:Y:S01]  /*3fe0*/  IADD3 R0, PT, PT, R0, 0x100, RZ ;  /* 0x0000010000007810 */ /* 0x000fe20007ffe0ff */
[----:B------:R-:W-:Y:S01]  /*3ff0*/  FMUL R10, R10, 1.4426950216293334961 ;  /* 0x3fb8aa3b0a0a7820 */ /* 0x000fe20000400000 */
[----:B------:R-:W-:Y:S01]  /*4000*/  IADD3 R21, PT, PT, R21, 0x100, RZ ;  /* 0x0000010015157810 */ /* 0x000fe20007ffe0ff */
[----:B------:R-:W-:Y:S01]  /*4010*/  IMAD.X R17, RZ, RZ, R17, P3 ;  /* 0x000000ffff117224 */ /* 0x000fe200018e0611 */
[----:B------:R-:W-:-:S02]  /*4020*/  IADD3.X R19, PT, PT, RZ, R19, RZ, P4, !PT ;  /* 0x00000013ff137210 */ /* 0x000fc400027fe4ff */
[----:B------:R-:W-:-:S13]  /*4030*/  FSETP.GEU.AND P1, PT, R10, -126, PT ;  /* 0xc2fc00000a00780b */ /* 0x000fda0003f2e000 */
[----:B------:R-:W-:-:S04]  /*4040*/  @!P1 FMUL R10, R10, 0.5 ;  /* 0x3f0000000a0a9820 */ /* 0x000fc80000400000 */
[----:B------:R0:W1:Y:S02]  /*4050*/  MUFU.EX2 R23, R10 ;  /* 0x0000000a00177308 */ /* 0x0000640000000800 */
[----:B0-----:R-:W-:Y:S02]  /*4060*/  MOV R10, R18 ;  /* 0x00000012000a7202 */ /* 0x001fe40000000f00 */
[----:B------:R-:W-:-:S04]  /*4070*/  IADD3 R18, P2, PT, R18, 0x400, RZ ;  /* 0x0000040012127810 */ /* 0x000fc80007f5e0ff */
[----:B------:R-:W-:Y:S01]  /*4080*/  IADD3.X R15, PT, PT, RZ, R15, RZ, P2, !PT ;  /* 0x0000000fff0f7210 */ /* 0x000fe200017fe4ff */
[----:B-1----:R-:W-:Y:S01]  /*4090*/  @!P1 FMUL R23, R23, R23 ;  /* 0x0000001717179220 */ /* 0x002fe20000400000 */
[----:B------:R-:W-:-:S03]  /*40a0*/  ISETP.NE.AND P1, PT, R22, RZ, PT ;  /* 0x000000ff1600720c */ /* 0x000fc60003f25270 */
[----:B------:R-:W-:Y:S01]  /*40b0*/  FADD R12, R23, R12 ;  /* 0x0000000c170c7221 */ /* 0x000fe20000000000 */
[----:B------:R1:W-:Y:S09]  /*40c0*/  STG.E desc[UR6][R10.64], R23 ;  /* 0x000000170a007986 */ /* 0x0003f2000c101906 */
[----:B------:R-:W-:Y:S05]  /*40d0*/  @P1 BRA `(.L_x_109) ;  /* 0xfffffffc00641947 */ /* 0x000fea000383ffff */
.L_x_105:
[----:B------:R-:W-:Y:S05]  /*40e0*/  BSYNC.RECONVERGENT B1 ;  /* 0x0000000000017941 */ /* 0x000fea0003800200 */
.L_x_104:
[----:B------:R-:W-:-:S13]  /*40f0*/  ISETP.GE.U32.AND P0, PT, R14, 0x300, PT ;  /* 0x000003000e00780c */ /* 0x000fda0003f06070 */
[----:B------:R-:W-:Y:S05]  /*4100*/  @!P0 BRA `(.L_x_97) ;  /* 0x0000000400e48947 */ /* 0x000fea0003800000 */
[----:B----4-:R-:W2:Y:S01]  /*4110*/  LDC.64 R8, c[0x0][0x388] ;  /* 0x0000e200ff087b82 */ /* 0x010ea20000000a00 */
[----:B------:R-:W4:Y:S01]  /*4120*/  LDCU.64 UR10, c[0x0][0x380] ;  /* 0x00007000ff0a77ac */ /* 0x000f220008000a00 */
[C---:B-1----:R-:W-:Y:S01]  /*4130*/  SHF.L.U64.HI R11, R5.reuse, 0x2, R4 ;  /* 0x00000002050b7819 */ /* 0x042fe20000010204 */
[C---:B------:R-:W-:Y:S01]  /*4140*/  IMAD.SHL.U32 R10, R5.reuse, 0x4, RZ ;  /* 0x00000004050a7824 */ /* 0x040fe200078e00ff */
[----:B------:R-:W1:Y:S01]  /*4150*/  LDCU.64 UR12, c[0x0][0x390] ;  /* 0x00007200ff0c77ac */ /* 0x000e620008000a00 */
[----:B------:R-:W-:-:S03]  /*4160*/  IMAD.IADD R21, R5, 0x1, R0 ;  /* 0x0000000105157824 */ /* 0x000fc600078e0200 */
[----:B------:R-:W5:Y:S01]  /*4170*/  LDC R14, c[0x0][0x3a8] ;  /* 0x0000ea00ff0e7b82 */ /* 0x000f620000000800 */
[----:B------:R-:W-:-:S03]  /*4180*/  IMAD.WIDE.U32 R10, R0, 0x4, R10 ;  /* 0x00000004000a7825 */ /* 0x000fc600078e000a */
[----:B------:R-:W-:-:S04]  /*4190*/  IADD3 R18, P0, PT, R10, 0x800, RZ ;  /* 0x000008000a127810 */ /* 0x000fc80007f1e0ff */
[----:B------:R-:W0:Y:S01]  /*41a0*/  LDC.64 R16, c[0x0][0x388] ;  /* 0x0000e200ff107b82 */ /* 0x000e220000000a00 */
[----:B------:R-:W-:Y:S01]  /*41b0*/  IADD3.X R25, PT, PT, RZ, R11, RZ, P0, !PT ;  /* 0x0000000bff197210 */ /* 0x000fe200007fe4ff */
[----:B--2---:R-:W-:-:S03]  /*41c0*/  IMAD.WIDE.U32 R8, R0, 0x4, R8 ;  /* 0x0000000400087825 */ /* 0x004fc600078e0008 */
[----:B------:R-:W-:Y:S02]  /*41d0*/  IADD3 R10, P2, PT, R8, 0x800, RZ ;  /* 0x00000800080a7810 */ /* 0x000fe40007f5e0ff */
[----:B-----5:R-:W-:Y:S02]  /*41e0*/  ISETP.NE.AND P0, PT, R14, 0x3, PT ;  /* 0x000000030e00780c */ /* 0x020fe40003f05270 */
[C---:B----4-:R-:W-:Y:S02]  /*41f0*/  IADD3 R14, P1, PT, R18.reuse, UR10, RZ ;  /* 0x0000000a120e7c10 */ /* 0x050fe4000ff3e0ff */
[----:B-1----:R-:W-:Y:S02]  /*4200*/  IADD3 R18, P3, PT, R18, UR12, RZ ;  /* 0x0000000c12127c10 */ /* 0x002fe4000ff7e0ff */
[----:B------:R-:W-:Y:S02]  /*4210*/  IADD3.X R15, PT, PT, R25, UR11, RZ, P1, !PT ;  /* 0x0000000b190f7c10 */ /* 0x000fe40008ffe4ff */
[----:B------:R-:W-:-:S02]  /*4220*/  IADD3.X R11, PT, PT, RZ, R9, RZ, P2, !PT ;  /* 0x00000009ff0b7210 */ /* 0x000fc400017fe4ff */
[----:B0-----:R-:W-:-:S07]  /*4230*/  IADD3.X R25, PT, PT, R25, UR13, RZ, P3, !PT ;  /* 0x0000000d19197c10 */ /* 0x001fce0009ffe4ff */
.L_x_122:
[----:B------:R0:W5:Y:S01]  /*4240*/  LDG.E.CONSTANT R23, desc[UR6][R14.64+-0x800] ;  /* 0xfff800060e177981 */ /* 0x000162000c1e9900 */
[----:B------:R-:W-:Y:S02]  /*4250*/  MOV R8, R18 ;  /* 0x0000001200087202 */ /* 0x000fe40000000f00 */
[----:B------:R-:W-:Y:S01]  /*4260*/  MOV R9, R25 ;  /* 0x0000001900097202 */ /* 0x000fe20000000f00 */
[----:B-1--4-:R-:W-:Y:S06]  /*4270*/  @!P0 BRA `(.L_x_110) ;  /* 0x0000000000288947 */ /* 0x012fec0003800000 */
[----:B------:R-:W-:-:S09]  /*4280*/  UISETP.NE.AND UP0, UPT, UR16, 0x2, UPT ;  /* 0x000000021000788c */ /* 0x000fd2000bf05270 */
[----:B------:R-:W-:Y:S05]  /*4290*/  BRA.U !UP0, `(.L_x_111) ;  /* 0x0000000108187547 */ /* 0x000fea000b800000 */
[----:B------:R-:W-:Y:S01]  /*42a0*/  UISETP.NE.AND UP0, UPT, UR16, 0x1, UPT ;  /* 0x000000011000788c */ /* 0x000fe2000bf05270 */
[----:B------:R-:W-:-:S08]  /*42b0*/  IMAD.MOV.U32 R18, RZ, RZ, RZ ;  /* 0x000000ffff127224 */ /* 0x000fd000078e00ff */
[----:B------:R-:W-:Y:S05]  /*42c0*/  BRA.U UP0, `(.L_x_112) ;  /* 0x0000000100187547 */ /* 0x000fea000b800000 */
[----:B------:R-:W-:-:S06]  /*42d0*/  IMAD.WIDE R18, R21, 0x4, R16 ;  /* 0x0000000415127825 */ /* 0x000fcc00078e0210 */
[----:B------:R1:W5:Y:S01]  /*42e0*/  LDG.E.CONSTANT R18, desc[UR6][R18.64] ;  /* 0x0000000612127981 */ /* 0x000362000c1e9900 */
[----:B------:R-:W-:Y:S05]  /*42f0*/  BRA `(.L_x_112) ;  /* 0x00000000000c7947 */ /* 0x000fea0003800000 */
.L_x_111:
[----:B------:R2:W5:Y:S01]  /*4300*/  LDG.E.CONSTANT R18, desc[UR6][R10.64+-0x800] ;  /* 0xfff800060a127981 */ /* 0x000562000c1e9900 */
[----:B------:R-:W-:Y:S05]  /*4310*/  BRA `(.L_x_112) ;  /* 0x0000000000047947 */ /* 0x000fea0003800000 */
.L_x_110:
[----:B------:R4:W5:Y:S02]  /*4320*/  LDG.E.CONSTANT R18, desc[UR6][R6.64] ;  /* 0x0000000606127981 */ /* 0x000964000c1e9900 */
.L_x_112:
[----:B------:R0:W5:Y:S02]  /*4330*/  LDG.E.CONSTANT R20, desc[UR6][R14.64+-0x400] ;  /* 0xfffc00060e147981 */ /* 0x000164000c1e9900 */
[----:B-----5:R-:W-:Y:S01]  /*4340*/  FADD R18, R23, R18 ;  /* 0x0000001217127221 */ /* 0x020fe20000000000 */
[----:B------:R-:W-:-:S03]  /*4350*/  UISETP.NE.AND UP0, UPT, UR16, 0x1, UPT ;  /* 0x000000011000788c */ /* 0x000fc6000bf05270 */
[----:B------:R-:W-:-:S04]  /*4360*/  FFMA R18, R18, UR17, -R3 ;  /* 0x0000001112127c23 */ /* 0x000fc80008000803 */
[----:B------:R-:W-:-:S05]  /*4370*/  FMUL R22, R18, 1.4426950216293334961 ;  /* 0x3fb8aa3b12167820 */ /* 0x000fca0000400000 */
[----:B------:R-:W-:-:S13]  /*4380*/  FSETP.GEU.AND P1, PT, R22, -126, PT ;  /* 0xc2fc00001600780b */ /* 0x000fda0003f2e000 */
[----:B------:R-:W-:-:S04]  /*4390*/  @!P1 FMUL R22, R22, 0.5 ;  /* 0x3f00000016169820 */ /* 0x000fc80000400000 */
[----:B------:R-:W3:Y:S02]  /*43a0*/  MUFU.EX2 R23, R22 ;  /* 0x0000001600177308 */ /* 0x000ee40000000800 */
[----:B---3--:R-:W-:Y:S01]  /*43b0*/  @!P1 FMUL R23, R23, R23 ;  /* 0x0000001717179220 */ /* 0x008fe20000400000 */
[----:B-1----:R-:W-:-:S04]  /*43c0*/  IADD3 R19, P1, PT, R5, R0, RZ ;  /* 0x0000000005137210 */ /* 0x002fc80007f3e0ff */
[----:B------:R0:W-:Y:S01]  /*43d0*/  STG.E desc[UR6][R8.64+-0x800], R23 ;  /* 0xfff8001708007986 */ /* 0x0001e2000c101906 */
[----:B------:R-:W-:Y:S02]  /*43e0*/  LEA.HI.X.SX32 R24, R0, R4, 0x1, P1 ;  /* 0x0000000400187211 */ /* 0x000fe400008f0eff */
[----:B------:R-:W-:-:S04]  /*43f0*/  LEA R18, P1, R19, UR18, 0x2 ;  /* 0x0000001213127c11 */ /* 0x000fc8000f8210ff */
[----:B------:R-:W-:Y:S01]  /*4400*/  LEA.HI.X R19, R19, UR19, R24, 0x2, P1 ;  /* 0x0000001313137c11 */ /* 0x000fe200088f1418 */
[----:B------:R-:W-:Y:S01]  /*4410*/  FADD R24, R23, R12 ;  /* 0x0000000c17187221 */ /* 0x000fe20000000000 */
[----:B------:R-:W-:Y:S07]  /*4420*/  BRA.U !UP0, `(.L_x_113) ;  /* 0x0000000108247547 */ /* 0x000fee000b800000 */
[----:B------:R-:W-:-:S09]  /*4430*/  UISETP.NE.AND UP1, UPT, UR16, 0x2, UPT ;  /* 0x000000021000788c */ /* 0x000fd2000bf25270 */
[----:B------:R-:W-:Y:S05]  /*4440*/  BRA.U !UP1, `(.L_x_114) ;  /* 0x0000000109147547 */ /* 0x000fea000b800000 */
[----:B------:R-:W-:Y:S01]  /*4450*/  UISETP.NE.AND UP1, UPT, UR16, 0x3, UPT ;  /* 0x000000031000788c */ /* 0x000fe2000bf25270 */
[----:B0-----:R-:W-:-:S08]  /*4460*/  HFMA2 R23, -RZ, RZ, 0, 0 ;  /* 0x00000000ff177431 */ /* 0x001fd000000001ff */
[----:B------:R-:W-:Y:S05]  /*4470*/  BRA.U UP1, `(.L_x_115) ;  /* 0x0000000101147547 */ /* 0x000fea000b800000 */
[----:B------:R3:W5:Y:S01]  /*4480*/  LDG.E.CONSTANT R23, desc[UR6][R6.64] ;  /* 0x0000000606177981 */ /* 0x000762000c1e9900 */
[----:B------:R-:W-:Y:S05]  /*4490*/  BRA `(.L_x_115) ;  /* 0x00000000000c7947 */ /* 0x000fea0003800000 */
.L_x_114:
[----:B0-----:R1:W5:Y:S01]  /*44a0*/  LDG.E.CONSTANT R23, desc[UR6][R10.64+-0x400] ;  /* 0xfffc00060a177981 */ /* 0x001362000c1e9900 */
[----:B------:R-:W-:Y:S05]  /*44b0*/  BRA `(.L_x_115) ;  /* 0x0000000000047947 */ /* 0x000fea0003800000 */
.L_x_113:
[----:B0-----:R0:W5:Y:S02]  /*44c0*/  LDG.E.CONSTANT R23, desc[UR6][R18.64+0x400] ;  /* 0x0004000612177981 */ /* 0x001164000c1e9900 */
.L_x_115:
[----:B------:R0:W5:Y:S02]  /*44d0*/  LDG.E.CONSTANT R12, desc[UR6][R14.64] ;  /* 0x000000060e0c7981 */ /* 0x000164000c1e9900 */
[----:B-----5:R-:W-:-:S04]  /*44e0*/  FADD R20, R20, R23 ;  /* 0x0000001714147221 */ /* 0x020fc80000000000 */
[----:B------:R-:W-:-:S04]  /*44f0*/  FFMA R20, R20, UR17, -R3 ;  /* 0x0000001114147c23 */ /* 0x000fc80008000803 */
[----:B------:R-:W-:-:S05]  /*4500*/  FMUL R20, R20, 1.4426950216293334961 ;  /* 0x3fb8aa3b14147820 */ /* 0x000fca0000400000 */
[----:B------:R-:W-:-:S13]  /*4510*/  FSETP.GEU.AND P1, PT, R20, -126, PT ;  /* 0xc2fc00001400780b */ /* 0x000fda0003f2e000 */
[----:B------:R-:W-:-:S04]  /*4520*/  @!P1 FMUL R20, R20, 0.5 ;  /* 0x3f00000014149820 */ /* 0x000fc80000400000 */
[----:B------:R-:W2:Y:S02]  /*4530*/  MUFU.EX2 R23, R20 ;  /* 0x0000001400177308 */ /* 0x000ea40000000800 */
[----:B--2---:R-:W-:-:S04]  /*4540*/  @!P1 FMUL R23, R23, R23 ;  /* 0x0000001717179220 */ /* 0x004fc80000400000 */
[----:B------:R-:W-:Y:S01]  /*4550*/  FADD R24, R24, R23 ;  /* 0x0000001718187221 */ /* 0x000fe20000000000 */
[----:B------:R0:W-:Y:S01]  /*4560*/  STG.E desc[UR6][R8.64+-0x400], R23 ;  /* 0xfffc001708007986 */ /* 0x0001e2000c101906 */
[----:B------:R-:W-:Y:S05]  /*4570*/  BRA.U !UP0, `(.L_x_116) ;  /* 0x0000000108247547 */ /* 0x000fea000b800000 */
[----:B------:R-:W-:-:S09]  /*4580*/  UISETP.NE.AND UP1, UPT, UR16, 0x2, UPT ;  /* 0x000000021000788c */ /* 0x000fd2000bf25270 */
[----:B------:R-:W-:Y:S05]  /*4590*/  BRA.U !UP1, `(.L_x_117) ;  /* 0x0000000109147547 */ /* 0x000fea000b800000 */
[----:B------:R-:W-:Y:S01]  /*45a0*/  UISETP.NE.AND UP1, UPT, UR16, 0x3, UPT ;  /* 0x000000031000788c */ /* 0x000fe2000bf25270 */
[----:B0-----:R-:W-:-:S08]  /*45b0*/  MOV R23, RZ ;  /* 0x000000ff00177202 */ /* 0x001fd00000000f00 */
[----:B------:R-:W-:Y:S05]  /*45c0*/  BRA.U UP1, `(.L_x_118) ;  /* 0x0000000101147547 */ /* 0x000fea000b800000 */
[----:B------:R0:W5:Y:S01]  /*45d0*/  LDG.E.CONSTANT R23, desc[UR6][R6.64] ;  /* 0x0000000606177981 */ /* 0x000162000c1e9900 */
[----:B------:R-:W-:Y:S05]  /*45e0*/  BRA `(.L_x_118) ;  /* 0x00000000000c7947 */ /* 0x000fea0003800000 */
.L_x_117:
[----:B0-----:R2:W5:Y:S01]  /*45f0*/  LDG.E.CONSTANT R23, desc[UR6][R10.64] ;  /* 0x000000060a177981 */ /* 0x001562000c1e9900 */
[----:B------:R-:W-:Y:S05]  /*4600*/  BRA `(.L_x_118) ;  /* 0x0000000000047947 */ /* 0x000fea0003800000 */
.L_x_116:
[----:B0-----:R0:W5:Y:S02]  /*4610*/  LDG.E.CONSTANT R23, desc[UR6][R18.64+0x800] ;  /* 0x0008000612177981 */ /* 0x001164000c1e9900 */
.L_x_118:
[----:B------:R0:W5:Y:S02]  /*4620*/  LDG.E.CONSTANT R25, desc[UR6][R14.64+0x400] ;  /* 0x000400060e197981 */ /* 0x000164000c1e9900 */
[----:B-----5:R-:W-:-:S04]  /*4630*/  FADD R12, R12, R23 ;  /* 0x000000170c0c7221 */ /* 0x020fc80000000000 */
[----:B------:R-:W-:-:S04]  /*4640*/  FFMA R12, R12, UR17, -R3 ;  /* 0x000000110c0c7c23 */ /* 0x000fc80008000803 */
[----:B------:R-:W-:-:S05]  /*4650*/  FMUL R20, R12, 1.4426950216293334961 ;  /* 0x3fb8aa3b0c147820 */ /* 0x000fca0000400000 */
[----:B------:R-:W-:-:S13]  /*4660*/  FSETP.GEU.AND P1, PT, R20, -126, PT ;  /* 0xc2fc00001400780b */ /* 0x000fda0003f2e000 */
[----:B------:R-:W-:-:S04]  /*4670*/  @!P1 FMUL R20, R20, 0.5 ;  /* 0x3f00000014149820 */ /* 0x000fc80000400000 */
[----:B------:R-:W1:Y:S02]  /*4680*/  MUFU.EX2 R23, R20 ;  /* 0x0000001400177308 */ /* 0x000e640000000800 */
[----:B-1----:R-:W-:-:S04]  /*4690*/  @!P1 FMUL R23, R23, R23 ;  /* 0x0000001717179220 */ /* 0x002fc80000400000 */
[----:B------:R-:W-:Y:S01]  /*46a0*/  FADD R12, R24, R23 ;  /* 0x00000017180c7221 */ /* 0x000fe20000000000 */
[----:B------:R0:W-:Y:S01]  /*46b0*/  STG.E desc[UR6][R8.64], R23 ;  /* 0x0000001708007986 */ /* 0x0001e2000c101906 */
[----:B------:R-:W-:Y:S05]  /*46c0*/  BRA.U !UP0, `(.L_x_119) ;  /* 0x0000000108247547 */ /* 0x000fea000b800000 */
[----:B------:R-:W-:-:S09]  /*46d0*/  UISETP.NE.AND UP0, UPT, UR16, 0x2, UPT ;  /* 0x000000021000788c */ /* 0x000fd2000bf05270 */
[----:B------:R-:W-:Y:S05]  /*46e0*/  BRA.U !UP0, `(.L_x_120) ;  /* 0x0000000108147547 */ /* 0x000fea000b800000 */
[----:B------:R-:W-:Y:S01]  /*46f0*/  UISETP.NE.AND UP0, UPT, UR16, 0x3, UPT ;  /* 0x000000031000788c */ /* 0x000fe2000bf05270 */
[----:B0-----:R-:W-:-:S08]  /*4700*/  IMAD.MOV.U32 R18, RZ, RZ, RZ ;  /* 0x000000ffff127224 */ /* 0x001fd000078e00ff */
[----:B------:R-:W-:Y:S05]  /*4710*/  BRA.U UP0, `(.L_x_121) ;  /* 0x0000000100147547 */ /* 0x000fea000b800000 */
[----:B------:R1:W5:Y:S01]  /*4720*/  LDG.E.CONSTANT R18, desc[UR6][R6.64] ;  /* 0x0000000606127981 */ /* 0x000362000c1e9900 */
[----:B------:R-:W-:Y:S05]  /*4730*/  BRA `(.L_x_121) ;  /* 0x00000000000c7947 */ /* 0x000fea0003800000 */
.L_x_120:
[----:B0-----:R0:W5:Y:S01]  /*4740*/  LDG.E.CONSTANT R18, desc[UR6][R10.64+0x400] ;  /* 0x000400060a127981 */ /* 0x001162000c1e9900 */
[----:B------:R-:W-:Y:S05]  /*4750*/  BRA `(.L_x_121) ;  /* 0x0000000000047947 */ /* 0x000fea0003800000 */
.L_x_119:
[----:B0-----:R0:W5:Y:S02]  /*4760*/  LDG.E.CONSTANT R18, desc[UR6][R18.64+0xc00] ;  /* 0x000c000612127981 */ /* 0x001164000c1e9900 */
.L_x_121:
[----:B-----5:R-:W-:Y:S01]  /*4770*/  FADD R18, R25, R18 ;  /* 0x0000001219127221 */ /* 0x020fe20000000000 */
[----:B------:R-:W-:Y:S01]  /*4780*/  VIADD R0, R0, 0x400 ;  /* 0x0000040000007836 */ /* 0x000fe20000000000 */
[----:B0-2---:R-:W-:Y:S02]  /*4790*/  IADD3 R10, P2, PT, R10, 0x1000, RZ ;  /* 0x000010000a0a7810 */ /* 0x005fe40007f5e0ff */
[----:B------:R-:W-:Y:S01]  /*47a0*/  FFMA R18, R18, UR17, -R3 ;  /* 0x0000001112127c23 */ /* 0x000fe20008000803 */
[----:B------:R-:W-:Y:S02]  /*47b0*/  IADD3 R21, PT, PT, R21, 0x400, RZ ;  /* 0x0000040015157810 */ /* 0x000fe40007ffe0ff */
[----:B------:R-:W-:Y:S01]  /*47c0*/  IADD3.X R11, PT, PT, RZ, R11, RZ, P2, !PT ;  /* 0x0000000bff0b7210 */ /* 0x000fe200017fe4ff */
[----:B------:R-:W-:Y:S01]  /*47d0*/  FMUL R19, R18, 1.4426950216293334961 ;  /* 0x3fb8aa3b12137820 */ /* 0x000fe20000400000 */
[----:B------:R-:W-:-:S04]  /*47e0*/  IADD3 R18, P3, PT, R8, 0x1000, RZ ;  /* 0x0000100008127810 */ /* 0x000fc80007f7e0ff */
[----:B------:R-:W-:Y:S02]  /*47f0*/  FSETP.GEU.AND P1, PT, R19, -126, PT ;  /* 0xc2fc00001300780b */ /* 0x000fe40003f2e000 */
[----:B------:R-:W-:-:S11]  /*4800*/  IADD3.X R25, PT, PT, RZ, R9, RZ, P3, !PT ;  /* 0x00000009ff197210 */ /* 0x000fd60001ffe4ff */
[----:B------:R-:W-:-:S04]  /*4810*/  @!P1 FMUL R19, R19, 0.5 ;  /* 0x3f00000013139820 */ /* 0x000fc80000400000 */
[----:B------:R-:W0:Y:S02]  /*4820*/  MUFU.EX2 R23, R19 ;  /* 0x0000001300177308 */ /* 0x000e240000000800 */
[----:B0-----:R-:W-:Y:S01]  /*4830*/  @!P1 FMUL R23, R23, R23 ;  /* 0x0000001717179220 */ /* 0x001fe20000400000 */
[----:B------:R-:W-:-:S03]  /*4840*/  IADD3 R14, P1, PT, R14, 0x1000, RZ ;  /* 0x000010000e0e7810 */ /* 0x000fc60007f3e0ff */
[----:B------:R-:W-:Y:S01]  /*4850*/  FADD R12, R12, R23 ;  /* 0x000000170c0c7221 */ /* 0x000fe20000000000 */
[----:B------:R2:W-:Y:S01]  /*4860*/  STG.E desc[UR6][R8.64+0x400], R23 ;  /* 0x0004001708007986 */ /* 0x0005e2000c101906 */
[----:B------:R-:W-:Y:S02]  /*4870*/  IADD3.X R15, PT, PT, RZ, R15, RZ, P1, !PT ;  /* 0x0000000fff0f7210 */ /* 0x000fe40000ffe4ff */
[----:B------:R-:W-:-:S13]  /*4880*/  ISETP.GE.AND P1, PT, R0, UR20, PT ;  /* 0x0000001400007c0c */ /* 0x000fda000bf26270 */
[----:B--2---:R-:W-:Y:S05]  /*4890*/  @!P1 BRA `(.L_x_122) ;  /* 0xfffffff800689947 */ /* 0x004fea000383ffff */
.L_x_97:
[----:B0-----:R-:W-:Y:S05]  /*48a0*/  BSYNC.RECONVERGENT B0 ;  /* 0x0000000000007941 */ /* 0x001fea0003800200 */
.L_x_96:
[----:B------:R-:W0:Y:S01]  /*48b0*/  SHFL.DOWN PT, R3, R12, 0x10, 0x1f ;  /* 0x0a001f000c037f89 */ /* 0x000e2200000e0000 */
[----:B------:R-:W-:-:S13]  /*48c0*/  ISETP.NE.AND P0, PT, R13, RZ, PT ;  /* 0x000000ff0d00720c */ /* 0x000fda0003f05270 */
[----:B------:R-:W2:Y:S01]  /*48d0*/  @!P0 S2R R14, SR_CgaCtaId ;  /* 0x00000000000e8919 */ /* 0x000ea20000008800 */
[----:B-1----:R-:W-:Y:S02]  /*48e0*/  @!P0 MOV R10, 0x400 ;  /* 0x00000400000a8802 */ /* 0x002fe40000000f00 */
[----:B----4-:R-:W-:-:S04]  /*48f0*/  @!P0 SHF.R.U32.HI R8, RZ, 0x3, R2 ;  /* 0x00000003ff088819 */ /* 0x010fc80000011602 */
[----:B------:R-:W-:Y:S01]  /*4900*/  @!P0 LOP3.LUT R8, R8, 0x7c, RZ, 0xc0, !PT ;  /* 0x0000007c08088812 */ /* 0x000fe200078ec0ff */
[----:B0-----:R-:W-:-:S05]  /*4910*/  FADD R3, R3, R12 ;  /* 0x0000000c03037221 */ /* 0x001fca0000000000 */
[----:B------:R-:W0:Y:S02]  /*4920*/  SHFL.DOWN PT, R0, R3, 0x8, 0x1f ;  /* 0x09001f0003007f89 */ /* 0x000e2400000e0000 */
[----:B0-----:R-:W-:Y:S01]  /*4930*/  FADD R0, R3, R0 ;  /* 0x0000000003007221 */ /* 0x001fe20000000000 */
[----:B------:R-:W-:-:S04]  /*4940*/  @!P0 VIADD R3, R10, 0x24 ;  /* 0x000000240a038836 */ /* 0x000fc80000000000 */
[----:B---3--:R-:W0:Y:S01]  /*4950*/  SHFL.DOWN PT, R7, R0, 0x4, 0x1f ;  /* 0x08801f0000077f89 */ /* 0x008e2200000e0000 */
[----:B--2---:R-:W-:-:S04]  /*4960*/  @!P0 LEA R3, R14, R3, 0x18 ;  /* 0x000000030e038211 */ /* 0x004fc800078ec0ff */
[----:B------:R-:W-:Y:S01]  /*4970*/  @!P0 IADD3 R3, PT, PT, R8, R3, RZ ;  /* 0x0000000308038210 */ /* 0x000fe20007ffe0ff */
[----:B0-----:R-:W-:Y:S01]  /*4980*/  FADD R7, R0, R7 ;  /* 0x0000000700077221 */ /* 0x001fe20000000000 */
[----:B------:R-:W-:-:S04]  /*4990*/  HFMA2 R0, -RZ, RZ, 0, 0 ;  /* 0x00000000ff007431 */ /* 0x000fc800000001ff */
        /* <DEDUP_REMOVED lines=11> */
[----:B------:R-:W-:-:S05]  /*4a50*/  @!P0 MOV R0, 0x400 ;  /* 0x0000040000008802 */ /* 0x000fca0000000f00 */
[----:B------:R-:W-:-:S05]  /*4a60*/  @!P0 VIADD R0, R0, 0x24 ;  /* 0x0000002400008836 */ /* 0x000fca0000000000 */
[----:B0-----:R-:W-:Y:S02]  /*4a70*/  @!P0 LEA R3, R3, R0, 0x18 ;  /* 0x0000000003038211 */ /* 0x001fe400078ec0ff */
[----:B------:R-:W-:Y:S02]  /*4a80*/  MOV R0, RZ ;  /* 0x000000ff00007202 */ /* 0x000fe40000000f00 */
[----:B------:R-:W-:-:S05]  /*4a90*/  @!P0 LEA R3, R2, R3, 0x2 ;  /* 0x0000000302038211 */ /* 0x000fca00078e10ff */
[----:B------:R0:W1:Y:S01]  /*4aa0*/  @!P0 LDS R0, [R3] ;  /* 0x0000000003008984 */ /* 0x0000620000000800 */
[----:B------:R-:W-:Y:S01]  /*4ab0*/  ISETP.NE.AND P0, PT, R2, RZ, PT ;  /* 0x000000ff0200720c */ /* 0x000fe20003f05270 */
[----:B------:R-:W-:-:S12]  /*4ac0*/  BRA.DIV UR4, `(.L_x_124) ;  /* 0x0000001a04247947 */ /* 0x000fd8000b800000 */
        /* <DEDUP_REMOVED lines=9> */
.L_x_155:
[----:B-1----:R-:W-:-:S05]  /*4b60*/  FADD R9, R8, R9 ;  /* 0x0000000908097221 */ /* 0x002fca0000000000 */
[----:B------:R-:W-:-:S07]  /*4b70*/  FSEL R0, R9, RZ, !P0 ;  /* 0x000000ff09007208 */ /* 0x000fce0004000000 */
.L_x_123:
[----:B------:R-:W-:Y:S05]  /*4b80*/  WARPSYNC.ALL ;  /* 0x0000000000007948 */ /* 0x000fea0003800000 */
[----:B------:R-:W-:Y:S01]  /*4b90*/  ISETP.NE.AND P0, PT, R2, RZ, PT ;  /* 0x000000ff0200720c */ /* 0x000fe20003f05270 */
[----:B------:R-:W1:Y:S08]  /*4ba0*/  S2UR UR5, SR_CgaCtaId ;  /* 0x00000000000579c3 */ /* 0x000e700000008800 */
[----:B------:R-:W-:Y:S06]  /*4bb0*/  BAR.SYNC.DEFER_BLOCKING 0x0 ;  /* 0x0000000000007b1d */ /* 0x000fec0000010000 */
[----:B------:R-:W-:-:S02]  /*4bc0*/  UMOV UR4, 0x400 ;  /* 0x0000040000047882 */ /* 0x000fc40000000000 */
[----:B-1----:R-:W-:-:S09]  /*4bd0*/  ULEA UR4, UR5, UR4, 0x18 ;  /* 0x0000000405047291 */ /* 0x002fd2000f8ec0ff */
[----:B------:R1:W-:Y:S01]  /*4be0*/  @!P0 STS [UR4+0x44], R0 ;  /* 0x00004400ff008988 */ /* 0x0003e20008000804 */
[----:B------:R-:W-:Y:S06]  /*4bf0*/  BAR.SYNC.DEFER_BLOCKING 0x0 ;  /* 0x0000000000007b1d */ /* 0x000fec0000010000 */
[----:B------:R-:W2:Y:S01]  /*4c00*/  LDS R3, [UR4+0x44] ;  /* 0x00004404ff037984 */ /* 0x000ea20008000800 */
[----:B------:R-:W3:Y:S02]  /*4c10*/  LDCU.U8 UR4, c[0x0][0x3a4] ;  /* 0x00007480ff0477ac */ /* 0x000ee40008000000 */
[----:B---3--:R-:W-:-:S04]  /*4c20*/  UPRMT UR4, UR4, 0x8880, URZ ;  /* 0x0000888004047896 */ /* 0x008fc800080000ff */
[----:B------:R-:W-:-:S09]  /*4c30*/  UISETP.NE.AND UP0, UPT, UR4, URZ, UPT ;  /* 0x000000ff0400728c */ /* 0x000fd2000bf05270 */
[----:B-1----:R-:W-:Y:S05]  /*4c40*/  BRA.U UP0, `(.L_x_125) ;  /* 0x0000000500f87547 */ /* 0x002fea000b800000 */
[----:B------:R-:W1:Y:S02]  /*4c50*/  LDCU UR4, c[0x0][0x39c] ;  /* 0x00007380ff0477ac */ /* 0x000e640008000800 */
[----:B-1----:R-:W-:-:S13]  /*4c60*/  ISETP.GE.AND P0, PT, R2, UR4, PT ;  /* 0x0000000402007c0c */ /* 0x002fda000bf06270 */
[----:B------:R-:W-:Y:S05]  /*4c70*/  @P0 EXIT ;  /* 0x000000000000094d */ /* 0x000fea0003800000 */
[----:B0-----:R-:W-:Y:S01]  /*4c80*/  LOP3.LUT R8, RZ, R2, RZ, 0x33, !PT ;  /* 0x00000002ff087212 */ /* 0x001fe200078e33ff */
[----:B------:R-:W-:Y:S04]  /*4c90*/  BSSY.RECONVERGENT B0, `(.L_x_126) ;  /* 0x0000027000007945 */ /* 0x000fe80003800200 */
[----:B------:R-:W-:-:S05]  /*4ca0*/  VIADD R8, R8, UR4 ;  /* 0x0000000408087c36 */ /* 0x000fca0008000000 */
[----:B------:R-:W-:-:S04]  /*4cb0*/  LOP3.LUT R0, R8, 0x300, RZ, 0xc0, !PT ;  /* 0x0000030008007812 */ /* 0x000fc800078ec0ff */
[----:B------:R-:W-:-:S13]  /*4cc0*/  ISETP.NE.AND P0, PT, R0, 0x300, PT ;  /* 0x000003000000780c */ /* 0x000fda0003f05270 */
[----:B------:R-:W-:Y:S05]  /*4cd0*/  @!P0 BRA `(.L_x_127) ;  /* 0x0000000000888947 */ /* 0x000fea0003800000 */
[----:B------:R-:W0:Y:S01]  /*4ce0*/  LDCU.64 UR4, c[0x0][0x390] ;  /* 0x00007200ff0477ac */ /* 0x000e220008000a00 */
[C---:B------:R-:W-:Y:S02]  /*4cf0*/  SHF.L.U64.HI R7, R5.reuse, 0x2, R4 ;  /* 0x0000000205077819 */ /* 0x040fe40000010204 */
[----:B------:R-:W-:Y:S02]  /*4d00*/  SHF.L.U32 R6, R5, 0x2, RZ ;  /* 0x0000000205067819 */ /* 0x000fe400000006ff */
[----:B------:R-:W-:-:S03]  /*4d10*/  LEA.HI R0, R8, 0x1, RZ, 0x18 ;  /* 0x0000000108007811 */ /* 0x000fc600078fc0ff */
[----:B------:R-:W-:Y:S01]  /*4d20*/  IMAD.WIDE.U32 R6, R2, 0x4, R6 ;  /* 0x0000000402067825 */ /* 0x000fe200078e0006 */
[C---:B------:R-:W-:Y:S02]  /*4d30*/  SHF.L.U32 R9, R0.reuse, 0x8, RZ ;  /* 0x0000000800097819 */ /* 0x040fe400000006ff */
[----:B------:R-:W-:Y:S02]  /*4d40*/  LOP3.LUT R0, R0, 0x3, RZ, 0xc0, !PT ;  /* 0x0000000300007812 */ /* 0x000fe400078ec0ff */
[----:B------:R-:W-:-:S03]  /*4d50*/  LOP3.LUT R11, R9, 0x300, RZ, 0xc0, !PT ;  /* 0x00000300090b7812 */ /* 0x000fc600078ec0ff */
[----:B------:R-:W-:Y:S01]  /*4d60*/  IMAD.MOV R9, RZ, RZ, -R0 ;  /* 0x000000ffff097224 */ /* 0x000fe200078e0a00 */
[----:B------:R-:W-:Y:S02]  /*4d70*/  IADD3 R2, PT, PT, R2, R11, RZ ;  /* 0x0000000b02027210 */ /* 0x000fe40007ffe0ff */
[----:B0-----:R-:W-:-:S04]  /*4d80*/  IADD3 R10, P0, PT, R6, UR4, RZ ;  /* 0x00000004060a7c10 */ /* 0x001fc8000ff1e0ff */
[----:B------:R-:W-:-:S09]  /*4d90*/  IADD3.X R13, PT, PT, R7, UR5, RZ, P0, !PT ;  /* 0x00000005070d7c10 */ /* 0x000fd200087fe4ff */
.L_x_130:
[----:B0-----:R-:W-:Y:S01]  /*4da0*/  MOV R6, R10 ;  /* 0x0000000a00067202 */ /* 0x001fe20000000f00 */
[----:B------:R-:W-:-:S05]  /*4db0*/  IMAD.MOV.U32 R7, RZ, RZ, R13 ;  /* 0x000000ffff077224 */ /* 0x000fca00078e000d */
[----:B------:R-:W3:Y:S01]  /*4dc0*/  LDG.E R0, desc[UR6][R6.64] ;  /* 0x0000000606007981 */ /* 0x000ee2000c1e1900 */
[----:B--2---:R-:W0:Y:S01]  /*4dd0*/  MUFU.RCP R10, R3 ;  /* 0x00000003000a7308 */ /* 0x004e220000001000 */
[----:B------:R-:W-:Y:S01]  /*4de0*/  IADD3 R9, PT, PT, R9, 0x1, RZ ;  /* 0x0000000109097810 */ /* 0x000fe20007ffe0ff */
[----:B------:R-:W-:Y:S03]  /*4df0*/  BSSY.RECONVERGENT B1, `(.L_x_128) ;  /* 0x000000c000017945 */ /* 0x000fe60003800200 */
[----:B------:R-:W-:Y:S01]  /*4e00*/  ISETP.NE.AND P1, PT, R9, RZ, PT ;  /* 0x000000ff0900720c */ /* 0x000fe20003f25270 */
[----:B0-----:R-:W-:-:S04]  /*4e10*/  FFMA R11, -R3, R10, 1 ;  /* 0x3f800000030b7423 */ /* 0x001fc8000000010a */
[----:B------:R-:W-:Y:S01]  /*4e20*/  FFMA R11, R10, R11, R10 ;  /* 0x0000000b0a0b7223 */ /* 0x000fe2000000000a */
[----:B---3--:R-:W0:Y:S03]  /*4e30*/  FCHK P0, R0, R3 ;  /* 0x0000000300007302 */ /* 0x008e260000000000 */
[----:B------:R-:W-:-:S04]  /*4e40*/  FFMA R10, R0, R11, RZ ;  /* 0x0000000b000a7223 */ /* 0x000fc800000000ff */
[----:B------:R-:W-:-:S04]  /*4e50*/  FFMA R12, -R3, R10, R0 ;  /* 0x0000000a030c7223 */ /* 0x000fc80000000100 */
[----:B------:R-:W-:Y:S01]  /*4e60*/  FFMA R11, R11, R12, R10 ;  /* 0x0000000c0b0b7223 */ /* 0x000fe2000000000a */
[----:B0-----:R-:W-:Y:S06]  /*4e70*/  @!P0 BRA `(.L_x_129) ;  /* 0x00000000000c8947 */ /* 0x001fec0003800000 */
[----:B------:R-:W-:-:S07]  /*4e80*/  MOV R10, 0x4ea0 ;  /* 0x00004ea0000a7802 */ /* 0x000fce0000000f00 */
[----:B------:R-:W-:Y:S05]  /*4e90*/  CALL.REL.NOINC `($__internal_0_$__cuda_sm3x_div_rn_noftz_f32_slowpath) ;  /* 0x0000001400c07944 */ /* 0x000fea0003c00000 */
[----:B------:R-:W-:-:S07]  /*4ea0*/  MOV R11, R0 ;  /* 0x00000000000b7202 */ /* 0x000fce0000000f00 */
.L_x_129:
[----:B------:R-:W-:Y:S05]  /*4eb0*/  BSYNC.RECONVERGENT B1 ;  /* 0x0000000000017941 */ /* 0x000fea0003800200 */
.L_x_128:
[----:B------:R0:W-:Y:S01]  /*4ec0*/  STG.E desc[UR6][R6.64], R11 ;  /* 0x0000000b06007986 */ /* 0x0001e2000c101906 */
[----:B------:R-:W-:-:S05]  /*4ed0*/  IADD3 R10, P0, PT, R6, 0x400, RZ ;  /* 0x00000400060a7810 */ /* 0x000fca0007f1e0ff */
[----:B------:R-:W-:Y:S01]  /*4ee0*/  IMAD.X R13, RZ, RZ, R7, P0 ;  /* 0x000000ffff0d7224 */ /* 0x000fe200000e0607 */
[----:B------:R-:W-:Y:S07]  /*4ef0*/  @P1 BRA `(.L_x_130) ;  /* 0xfffffffc00a81947 */ /* 0x000fee000383ffff */
.L_x_127:
[----:B------:R-:W-:Y:S05]  /*4f00*/  BSYNC.RECONVERGENT B0 ;  /* 0x0000000000007941 */ /* 0x000fea0003800200 */
.L_x_126:
[----:B------:R-:W-:-:S13]  /*4f10*/  ISETP.GE.U32.AND P0, PT, R8, 0x300, PT ;  /* 0x000003000800780c */ /* 0x000fda0003f06070 */
[----:B------:R-:W-:Y:S05]  /*4f20*/  @!P0 EXIT ;  /* 0x000000000000894d */ /* 0x000fea0003800000 */
[----:B------:R-:W1:Y:S01]  /*4f30*/  LDCU.64 UR4, c[0x0][0x390] ;  /* 0x00007200ff0477ac */ /* 0x000e620008000a00 */
[C---:B0-----:R-:W-:Y:S02]  /*4f40*/  SHF.L.U64.HI R7, R5.reuse, 0x2, R4 ;  /* 0x0000000205077819 */ /* 0x041fe40000010204 */
[----:B------:R-:W-:Y:S01]  /*4f50*/  SHF.L.U32 R6, R5, 0x2, RZ ;  /* 0x0000000205067819 */ /* 0x000fe200000006ff */
[----:B------:R-:W0:Y:S04]  /*4f60*/  LDCU UR8, c[0x0][0x39c] ;  /* 0x00007380ff0877ac */ /* 0x000e280008000800 */
[----:B------:R-:W-:-:S03]  /*4f70*/  IMAD.WIDE.U32 R6, R2, 0x4, R6 ;  /* 0x0000000402067825 */ /* 0x000fc600078e0006 */
[----:B-1----:R-:W-:-:S04]  /*4f80*/  IADD3 R0, P1, PT, R6, UR4, RZ ;  /* 0x0000000406007c10 */ /* 0x002fc8000ff3e0ff */
[----:B------:R-:W-:-:S04]  /*4f90*/  IADD3 R0, P0, PT, R0, 0x800, RZ ;  /* 0x0000080000007810 */ /* 0x000fc80007f1e0ff */
[----:B0-----:R-:W-:-:S09]  /*4fa0*/  IADD3.X R7, PT, PT, RZ, UR5, R7, P0, P1 ;  /* 0x00000005ff077c10 */ /* 0x001fd200087e2407 */
.L_x_139:
[----:B------:R-:W-:Y:S01]  /*4fb0*/  MOV R4, R0 ;  /* 0x0000000000047202 */ /* 0x000fe20000000f00 */
[----:B------:R-:W-:-:S05]  /*4fc0*/  IMAD.MOV.U32 R5, RZ, RZ, R7 ;  /* 0x000000ffff057224 */ /* 0x000fca00078e0007 */
[----:B------:R-:W3:Y:S01]  /*4fd0*/  LDG.E R8, desc[UR6][R4.64+-0x800] ;  /* 0xfff8000604087981 */ /* 0x000ee2000c1e1900 */
[----:B--2---:R-:W0:Y:S01]  /*4fe0*/  MUFU.RCP R0, R3 ;  /* 0x0000000300007308 */ /* 0x004e220000001000 */
[----:B------:R-:W-:Y:S01]  /*4ff0*/  BSSY.RECONVERGENT B0, `(.L_x_131) ;  /* 0x000000c000007945 */ /* 0x000fe20003800200 */
[----:B0-----:R-:W-:-:S04]  /*5000*/  FFMA R7, -R3, R0, 1 ;  /* 0x3f80000003077423 */ /* 0x001fc80000000100 */
[----:B------:R-:W-:Y:S02]  /*5010*/  FFMA R0, R0, R7, R0 ;  /* 0x0000000700007223 */ /* 0x000fe40000000000 */
[----:B---3--:R-:W0:Y:S02]  /*5020*/  FCHK P0, R8, R3 ;  /* 0x0000000308007302 */ /* 0x008e240000000000 */
[----:B------:R-:W-:-:S04]  /*5030*/  FFMA R6, R0, R8, RZ ;  /* 0x0000000800067223 */ /* 0x000fc800000000ff */
[----:B------:R-:W-:-:S04]  /*5040*/  FFMA R7, -R3, R6, R8 ;  /* 0x0000000603077223 */ /* 0x000fc80000000108 */
[----:B------:R-:W-:Y:S01]  /*5050*/  FFMA R7, R0, R7, R6 ;  /* 0x0000000700077223 */ /* 0x000fe20000000006 */
[----:B0-----:R-:W-:Y:S06]  /*5060*/  @!P0 BRA `(.L_x_132) ;  /* 0x0000000000108947 */ /* 0x001fec0003800000 */
[----:B------:R-:W-:Y:S02]  /*5070*/  MOV R0, R8 ;  /* 0x0000000800007202 */ /* 0x000fe40000000f00 */
[----:B------:R-:W-:-:S07]  /*5080*/  MOV R10, 0x50a0 ;  /* 0x000050a0000a7802 */ /* 0x000fce0000000f00 */
[----:B------:R-:W-:Y:S05]  /*5090*/  CALL.REL.NOINC `($__internal_0_$__cuda_sm3x_div_rn_noftz_f32_slowpath) ;  /* 0x0000001400407944 */ /* 0x000fea0003c00000 */
[----:B------:R-:W-:-:S07]  /*50a0*/  MOV R7, R0 ;  /* 0x0000000000077202 */ /* 0x000fce0000000f00 */
.L_x_132:
[----:B------:R-:W-:Y:S05]  /*50b0*/  BSYNC.RECONVERGENT B0 ;  /* 0x0000000000007941 */ /* 0x000fea0003800200 */
.L_x_131:
[----:B------:R-:W2:Y:S01]  /*50c0*/  LDG.E R8, desc[UR6][R4.64+-0x400] ;  /* 0xfffc000604087981 */ /* 0x000ea2000c1e1900 */
[----:B------:R-:W0:Y:S01]  /*50d0*/  MUFU.RCP R0, R3 ;  /* 0x0000000300007308 */ /* 0x000e220000001000 */
[----:B------:R-:W-:Y:S02]  /*50e0*/  BSSY.RECONVERGENT B0, `(.L_x_133) ;  /* 0x000000d000007945 */ /* 0x000fe40003800200 */
[----:B------:R1:W-:Y:S01]  /*50f0*/  STG.E desc[UR6][R4.64+-0x800], R7 ;  /* 0xfff8000704007986 */ /* 0x0003e2000c101906 */
[----:B0-----:R-:W-:-:S04]  /*5100*/  FFMA R9, -R3, R0, 1 ;  /* 0x3f80000003097423 */ /* 0x001fc80000000100 */
[----:B------:R-:W-:Y:S01]  /*5110*/  FFMA R0, R0, R9, R0 ;  /* 0x0000000900007223 */ /* 0x000fe20000000000 */
[----:B--2---:R-:W0:Y:S03]  /*5120*/  FCHK P0, R8, R3 ;  /* 0x0000000308007302 */ /* 0x004e260000000000 */
[----:B------:R-:W-:-:S04]  /*5130*/  FFMA R6, R0, R8, RZ ;  /* 0x0000000800067223 */ /* 0x000fc800000000ff */
[----:B------:R-:W-:-:S04]  /*5140*/  FFMA R9, -R3, R6, R8 ;  /* 0x0000000603097223 */ /* 0x000fc80000000108 */
[----:B------:R-:W-:Y:S01]  /*5150*/  FFMA R9, R0, R9, R6 ;  /* 0x0000000900097223 */ /* 0x000fe20000000006 */
[----:B01----:R-:W-:Y:S06]  /*5160*/  @!P0 BRA `(.L_x_134) ;  /* 0x0000000000108947 */ /* 0x003fec0003800000 */
[----:B------:R-:W-:Y:S01]  /*5170*/  IMAD.MOV.U32 R0, RZ, RZ, R8 ;  /* 0x000000ffff007224 */ /* 0x000fe200078e0008 */
[----:B------:R-:W-:-:S07]  /*5180*/  MOV R10, 0x51a0 ;  /* 0x000051a0000a7802 */ /* 0x000fce0000000f00 */
[----:B------:R-:W-:Y:S05]  /*5190*/  CALL.REL.NOINC `($__internal_0_$__cuda_sm3x_div_rn_noftz_f32_slowpath) ;  /* 0x0000001400007944 */ /* 0x000fea0003c00000 */
[----:B------:R-:W-:-:S07]  /*51a0*/  MOV R9, R0 ;  /* 0x0000000000097202 */ /* 0x000fce0000000f00 */
.L_x_134:
[----:B------:R-:W-:Y:S05]  /*51b0*/  BSYNC.RECONVERGENT B0 ;  /* 0x0000000000007941 */ /* 0x000fea0003800200 */
.L_x_133:
        /* <DEDUP_REMOVED lines=11> */
[----:B------:R-:W-:Y:S02]  /*5270*/  MOV R0, R8 ;  /* 0x0000000800007202 */ /* 0x000fe40000000f00 */
[----:B------:R-:W-:-:S07]  /*5280*/  MOV R10, 0x52a0 ;  /* 0x000052a0000a7802 */ /* 0x000fce0000000f00 */
[----:B------:R-:W-:Y:S05]  /*5290*/  CALL.REL.NOINC `($__internal_0_$__cuda_sm3x_div_rn_noftz_f32_slowpath) ;  /* 0x0000001000c07944 */ /* 0x000fea0003c00000 */
[----:B------:R-:W-:-:S07]  /*52a0*/  IMAD.MOV.U32 R7, RZ, RZ, R0 ;  /* 0x000000ffff077224 */ /* 0x000fce00078e0000 */
.L_x_136:
[----:B------:R-:W-:Y:S05]  /*52b0*/  BSYNC.RECONVERGENT B0 ;  /* 0x0000000000007941 */ /* 0x000fea0003800200 */
.L_x_135:
        /* <DEDUP_REMOVED lines=14> */
[----:B------:R-:W-:-:S07]  /*53a0*/  MOV R9, R0 ;  /* 0x0000000000097202 */ /* 0x000fce0000000f00 */
.L_x_138:
[----:B------:R-:W-:Y:S05]  /*53b0*/  BSYNC.RECONVERGENT B0 ;  /* 0x0000000000007941 */ /* 0x000fea0003800200 */
.L_x_137:
[----:B------:R0:W-:Y:S01]  /*53c0*/  STG.E desc[UR6][R4.64+0x400], R9 ;  /* 0x0004000904007986 */ /* 0x0001e2000c101906 */
[----:B------:R-:W-:Y:S01]  /*53d0*/  VIADD R2, R2, 0x400 ;  /* 0x0000040002027836 */ /* 0x000fe20000000000 */
[----:B------:R-:W-:-:S04]  /*53e0*/  IADD3 R0, P1, PT, R4, 0x1000, RZ ;  /* 0x0000100004007810 */ /* 0x000fc80007f3e0ff */
[----:B------:R-:W-:Y:S02]  /*53f0*/  ISETP.GE.AND P0, PT, R2, UR8, PT ;  /* 0x0000000802007c0c */ /* 0x000fe4000bf06270 */
[----:B------:R-:W-:-:S11]  /*5400*/  IADD3.X R7, PT, PT, RZ, R5, RZ, P1, !PT ;  /* 0x00000005ff077210 */ /* 0x000fd60000ffe4ff */
[----:B0-----:R-:W-:Y:S05]  /*5410*/  @!P0 BRA `(.L_x_139) ;  /* 0xfffffff800e48947 */ /* 0x001fea000383ffff */
[----:B------:R-:W-:Y:S05]  /*5420*/  EXIT ;  /* 0x000000000000794d */ /* 0x000fea0003800000 */
.L_x_125:
[C---:B--2---:R-:W-:Y:S01]  /*5430*/  FMUL R0, R3.reuse, 8388608 ;  /* 0x4b00000003007820 */ /* 0x044fe20000400000 */
[----:B------:R-:W-:Y:S01]  /*5440*/  FSETP.GEU.AND P0, PT, R3, 1.175494350822287508e-38, PT ;  /* 0x008000000300780b */ /* 0x000fe20003f0e000 */
[----:B------:R-:W1:Y:S03]  /*5450*/  LDCU UR4, c[0x0][0x39c] ;  /* 0x00007380ff0477ac */ /* 0x000e660008000800 */
[----:B------:R-:W-:-:S04]  /*5460*/  FSEL R6, R0, R3, !P0 ;  /* 0x0000000300067208 */ /* 0x000fc80004000000 */
[----:B------:R-:W-:-:S04]  /*5470*/  IADD3 R0, PT, PT, R6, -0x3f2aaaab, RZ ;  /* 0xc0d5555506007810 */ /* 0x000fc80007ffe0ff */
[----:B------:R-:W-:Y:S01]  /*5480*/  LOP3.LUT R7, R0, 0xff800000, RZ, 0xc0, !PT ;  /* 0xff80000000077812 */ /* 0x000fe200078ec0ff */
[----:B------:R-:W-:-:S04]  /*5490*/  HFMA2 R0, -RZ, RZ, 1.5048828125, 33.21875 ;  /* 0x3e055027ff007431 */ /* 0x000fc800000001ff */
[----:B------:R-:W-:Y:S01]  /*54a0*/  IMAD.IADD R3, R6, 0x1, -R7 ;  /* 0x0000000106037824 */ /* 0x000fe200078e0a07 */
[----:B-1----:R-:W-:-:S03]  /*54b0*/  ISETP.GE.AND P1, PT, R2, UR4, PT ;  /* 0x0000000402007c0c */ /* 0x002fc6000bf26270 */
[----:B------:R-:W-:Y:S01]  /*54c0*/  FADD R9, R3, -1 ;  /* 0xbf80000003097421 */ /* 0x000fe20000000000 */
[----:B------:R-:W-:-:S03]  /*54d0*/  FSEL R3, RZ, -23, P0 ;  /* 0xc1b80000ff037808 */ /* 0x000fc60000000000 */
[----:B0-----:R-:W-:-:S04]  /*54e0*/  FFMA R8, R9, -R0, 0.14084610342979431152 ;  /* 0x3e1039f609087423 */ /* 0x001fc80000000800 */
[----:B------:R-:W-:-:S04]  /*54f0*/  FFMA R8, R9, R8, -0.12148627638816833496 ;  /* 0xbdf8cdcc09087423 */ /* 0x000fc80000000008 */
[----:B------:R-:W-:-:S04]  /*5500*/  FFMA R8, R9, R8, 0.13980610668659210205 ;  /* 0x3e0f295509087423 */ /* 0x000fc80000000008 */
[----:B------:R-:W-:-:S04]  /*5510*/  FFMA R8, R9, R8, -0.16684235632419586182 ;  /* 0xbe2ad8b909087423 */ /* 0x000fc80000000008 */
[----:B------:R-:W-:-:S04]  /*5520*/  FFMA R8, R9, R8, 0.20012299716472625732 ;  /* 0x3e4ced0b09087423 */ /* 0x000fc80000000008 */
[----:B------:R-:W-:-:S04]  /*5530*/  FFMA R8, R9, R8, -0.24999669194221496582 ;  /* 0xbe7fff2209087423 */ /* 0x000fc80000000008 */
[----:B------:R-:W-:Y:S01]  /*5540*/  FFMA R8, R9, R8, 0.33333182334899902344 ;  /* 0x3eaaaa7809087423 */ /* 0x000fe20000000008 */
[----:B------:R-:W-:Y:S06]  /*5550*/  @P1 EXIT ;  /* 0x000000000000194d */ /* 0x000fec0003800000 */
[----:B------:R-:W-:Y:S01]  /*5560*/  LOP3.LUT R11, RZ, R2, RZ, 0x33, !PT ;  /* 0x00000002ff0b7212 */ /* 0x000fe200078e33ff */
[----:B------:R-:W-:Y:S01]  /*5570*/  FFMA R10, R9, R8, -0.5 ;  /* 0xbf000000090a7423 */ /* 0x000fe20000000008 */
[----:B------:R-:W-:Y:S01]  /*5580*/  I2FP.F32.S32 R8, R7 ;  /* 0x0000000700087245 */ /* 0x000fe20000201400 */
[----:B------:R-:W-:Y:S01]  /*5590*/  BSSY.RECONVERGENT B0, `(.L_x_140) ;  /* 0x000003d000007945 */ /* 0x000fe20003800200 */
[----:B------:R-:W-:Y:S01]  /*55a0*/  IADD3 R11, PT, PT, R11, UR4, RZ ;  /* 0x000000040b0b7c10 */ /* 0x000fe2000fffe0ff */
[----:B------:R-:W-:Y:S01]  /*55b0*/  FMUL R10, R9, R10 ;  /* 0x0000000a090a7220 */ /* 0x000fe20000400000 */
[----:B------:R-:W-:Y:S01]  /*55c0*/  ISETP.GT.U32.AND P1, PT, R6, 0x7f7fffff, PT ;  /* 0x7f7fffff0600780c */ /* 0x000fe20003f24070 */
[----:B------:R-:W-:Y:S01]  /*55d0*/  FFMA R8, R8, 1.1920928955078125e-07, R3 ;  /* 0x3400000008087823 */ /* 0x000fe20000000003 */
[----:B------:R-:W-:Y:S01]  /*55e0*/  LOP3.LUT R7, R11, 0x300, RZ, 0xc0, !PT ;  /* 0x000003000b077812 */ /* 0x000fe200078ec0ff */
[----:B------:R-:W-:Y:S01]  /*55f0*/  FFMA R9, R9, R10, R9 ;  /* 0x0000000a09097223 */ /* 0x000fe20000000009 */
[----:B------:R-:W-:Y:S01]  /*5600*/  IMAD.MOV.U32 R3, RZ, RZ, 0x7f800000 ;  /* 0x7f800000ff037424 */ /* 0x000fe200078e00ff */
[----:B------:R-:W-:-:S02]  /*5610*/  ISETP.GE.U32.AND P0, PT, R11, 0x300, PT ;  /* 0x000003000b00780c */ /* 0x000fc40003f06070 */
[----:B------:R-:W-:Y:S01]  /*5620*/  ISETP.NE.AND P2, PT, R7, 0x300, PT ;  /* 0x000003000700780c */ /* 0x000fe20003f45270 */
[----:B------:R-:W-:-:S05]  /*5630*/  FFMA R8, R8, 0.69314718246459960938, R9 ;  /* 0x3f31721808087823 */ /* 0x000fca0000000009 */
[C---:B------:R-:W-:Y:S01]  /*5640*/  @P1 FFMA R8, R6.reuse, R3, +INF ;  /* 0x7f80000006081423 */ /* 0x040fe20000000003 */
[----:B------:R-:W-:-:S04]  /*5650*/  FSETP.NEU.AND P1, PT, R6, RZ, PT ;  /* 0x000000ff0600720b */ /* 0x000fc80003f2d000 */
[----:B------:R-:W-:Y:S02]  /*5660*/  FSEL R6, R8, -INF , P1 ;  /* 0xff80000008067808 */ /* 0x000fe40000800000 */
[----:B------:R-:W-:Y:S07]  /*5670*/  @!P2 BRA `(.L_x_141) ;  /* 0x0000000000b8a947 */ /* 0x000fee0003800000 */
        /* <DEDUP_REMOVED lines=12> */
.L_x_142:
[----:B0-----:R-:W-:Y:S01]  /*5740*/  MOV R8, R12 ;  /* 0x0000000c00087202 */ /* 0x001fe20000000f00 */
[----:B------:R-:W-:-:S05]  /*5750*/  IMAD.MOV.U32 R9, RZ, RZ, R13 ;  /* 0x000000ffff097224 */ /* 0x000fca00078e000d */
[----:B------:R-:W2:Y:S01]  /*5760*/  LDG.E R10, desc[UR6][R8.64] ;  /* 0x00000006080a7981 */ /* 0x000ea2000c1e1900 */
[----:B------:R-:W-:Y:S01]  /*5770*/  VIADD R7, R7, 0x1 ;  /* 0x0000000107077836 */ /* 0x000fe20000000000 */
[----:B--2---:R-:W-:-:S13]  /*5780*/  FSETP.GEU.AND P1, PT, R10, 1.175494350822287508e-38, PT ;  /* 0x008000000a00780b */ /* 0x004fda0003f2e000 */
[----:B------:R-:W-:-:S05]  /*5790*/  @!P1 FMUL R10, R10, 8388608 ;  /* 0x4b0000000a0a9820 */ /* 0x000fca0000400000 */
[----:B------:R-:W-:-:S04]  /*57a0*/  IADD3 R11, PT, PT, R10, -0x3f2aaaab, RZ ;  /* 0xc0d555550a0b7810 */ /* 0x000fc80007ffe0ff */
[----:B------:R-:W-:-:S04]  /*57b0*/  LOP3.LUT R13, R11, 0xff800000, RZ, 0xc0, !PT ;  /* 0xff8000000b0d7812 */ /* 0x000fc800078ec0ff */
[----:B------:R-:W-:-:S05]  /*57c0*/  IADD3 R11, PT, PT, R10, -R13, RZ ;  /* 0x8000000d0a0b7210 */ /* 0x000fca0007ffe0ff */
[----:B------:R-:W-:Y:S01]  /*57d0*/  FADD R15, R11, -1 ;  /* 0xbf8000000b0f7421 */ /* 0x000fe20000000000 */
[----:B------:R-:W-:Y:S02]  /*57e0*/  FSEL R11, RZ, -23, P1 ;  /* 0xc1b80000ff0b7808 */ /* 0x000fe40000800000 */
[----:B------:R-:W-:Y:S01]  /*57f0*/  ISETP.GT.U32.AND P1, PT, R10, 0x7f7fffff, PT ;  /* 0x7f7fffff0a00780c */ /* 0x000fe20003f24070 */
[----:B------:R-:W-:-:S04]  /*5800*/  FFMA R12, R15, -R0, 0.14084610342979431152 ;  /* 0x3e1039f60f0c7423 */ /* 0x000fc80000000800 */
[----:B------:R-:W-:-:S04]  /*5810*/  FFMA R12, R15, R12, -0.12148627638816833496 ;  /* 0xbdf8cdcc0f0c7423 */ /* 0x000fc8000000000c */
[----:B------:R-:W-:-:S04]  /*5820*/  FFMA R12, R15, R12, 0.13980610668659210205 ;  /* 0x3e0f29550f0c7423 */ /* 0x000fc8000000000c */
[----:B------:R-:W-:-:S04]  /*5830*/  FFMA R12, R15, R12, -0.16684235632419586182 ;  /* 0xbe2ad8b90f0c7423 */ /* 0x000fc8000000000c */
[----:B------:R-:W-:-:S04]  /*5840*/  FFMA R12, R15, R12, 0.20012299716472625732 ;  /* 0x3e4ced0b0f0c7423 */ /* 0x000fc8000000000c */
[----:B------:R-:W-:-:S04]  /*5850*/  FFMA R12, R15, R12, -0.24999669194221496582 ;  /* 0xbe7fff220f0c7423 */ /* 0x000fc8000000000c */
[----:B------:R-:W-:-:S04]  /*5860*/  FFMA R12, R15, R12, 0.33333182334899902344 ;  /* 0x3eaaaa780f0c7423 */ /* 0x000fc8000000000c */
[----:B------:R-:W-:Y:S01]  /*5870*/  FFMA R14, R15, R12, -0.5 ;  /* 0xbf0000000f0e7423 */ /* 0x000fe2000000000c */
[----:B------:R-:W-:-:S03]  /*5880*/  I2FP.F32.S32 R12, R13 ;  /* 0x0000000d000c7245 */ /* 0x000fc60000201400 */
[C---:B------:R-:W-:Y:S02]  /*5890*/  FMUL R14, R15.reuse, R14 ;  /* 0x0000000e0f0e7220 */ /* 0x040fe40000400000 */
[----:B------:R-:W-:Y:S01]  /*58a0*/  FFMA R11, R12, 1.1920928955078125e-07, R11 ;  /* 0x340000000c0b7823 */ /* 0x000fe2000000000b */
[----:B------:R-:W-:Y:S01]  /*58b0*/  IADD3 R12, P2, PT, R8, 0x400, RZ ;  /* 0x00000400080c7810 */ /* 0x000fe20007f5e0ff */
[----:B------:R-:W-:-:S03]  /*58c0*/  FFMA R14, R15, R14, R15 ;  /* 0x0000000e0f0e7223 */ /* 0x000fc6000000000f */
[----:B------:R-:W-:Y:S01]  /*58d0*/  IADD3.X R13, PT, PT, RZ, R9, RZ, P2, !PT ;  /* 0x00000009ff0d7210 */ /* 0x000fe200017fe4ff */
[----:B------:R-:W-:Y:S01]  /*58e0*/  FFMA R11, R11, 0.69314718246459960938, R14 ;  /* 0x3f3172180b0b7823 */ /* 0x000fe2000000000e */
[C---:B------:R-:W-:Y:S01]  /*58f0*/  @P1 FFMA R11, R10.reuse, R3, +INF ;  /* 0x7f8000000a0b1423 */ /* 0x040fe20000000003 */
[----:B------:R-:W-:-:S04]  /*5900*/  FSETP.NEU.AND P1, PT, R10, RZ, PT ;  /* 0x000000ff0a00720b */ /* 0x000fc80003f2d000 */
[----:B------:R-:W-:Y:S02]  /*5910*/  FSEL R11, R11, -INF , P1 ;  /* 0xff8000000b0b7808 */ /* 0x000fe40000800000 */
[----:B------:R-:W-:-:S03]  /*5920*/  ISETP.NE.AND P1, PT, R7, RZ, PT ;  /* 0x000000ff0700720c */ /* 0x000fc60003f25270 */
[----:B------:R-:W-:-:S05]  /*5930*/  FADD R11, -R6, R11 ;  /* 0x0000000b060b7221 */ /* 0x000fca0000000100 */
[----:B------:R0:W-:Y:S05]  /*5940*/  STG.E desc[UR6][R8.64], R11 ;  /* 0x0000000b08007986 */ /* 0x0001ea000c101906 */
[----:B------:R-:W-:Y:S05]  /*5950*/  @P1 BRA `(.L_x_142) ;  /* 0xfffffffc00781947 */ /* 0x000fea000383ffff */
.L_x_141:
[----:B------:R-:W-:Y:S05]  /*5960*/  BSYNC.RECONVERGENT B0 ;  /* 0x0000000000007941 */ /* 0x000fea0003800200 */
.L_x_140:
[----:B------:R-:W-:Y:S05]  /*5970*/  @!P0 EXIT ;  /* 0x000000000000894d */ /* 0x000fea0003800000 */
[----:B------:R-:W1:Y:S01]  /*5980*/  LDCU.64 UR8, c[0x0][0x390] ;  /* 0x00007200ff0877ac */ /* 0x000e620008000a00 */
[C---:B0-----:R-:W-:Y:S02]  /*5990*/  SHF.L.U64.HI R9, R5.reuse, 0x2, R4 ;  /* 0x0000000205097819 */ /* 0x041fe40000010204 */
[----:B------:R-:W-:-:S05]  /*59a0*/  SHF.L.U32 R8, R5, 0x2, RZ ;  /* 0x0000000205087819 */ /* 0x000fca00000006ff */
[----:B------:R-:W-:-:S03]  /*59b0*/  IMAD.WIDE.U32 R8, R2, 0x4, R8 ;  /* 0x0000000402087825 */ /* 0x000fc600078e0008 */
[----:B-1----:R-:W-:-:S04]  /*59c0*/  IADD3 R8, P0, PT, R8, UR8, RZ ;  /* 0x0000000808087c10 */ /* 0x002fc8000ff1e0ff */
[----:B------:R-:W-:-:S04]  /*59d0*/  IADD3 R8, P1, PT, R8, 0x800, RZ ;  /* 0x0000080008087810 */ /* 0x000fc80007f3e0ff */
[----:B------:R-:W-:-:S09]  /*59e0*/  IADD3.X R11, PT, PT, RZ, UR9, R9, P1, P0 ;  /* 0x00000009ff0b7c10 */ /* 0x000fd20008fe0409 */
.L_x_143:
[----:B0-----:R-:W-:Y:S01]  /*59f0*/  IMAD.MOV.U32 R4, RZ, RZ, R8 ;  /* 0x000000ffff047224 */ /* 0x001fe200078e0008 */
[----:B------:R-:W-:-:S05]  /*5a00*/  MOV R5, R11 ;  /* 0x0000000b00057202 */ /* 0x000fca0000000f00 */
[----:B------:R-:W2:Y:S04]  /*5a10*/  LDG.E R10, desc[UR6][R4.64+-0x800] ;  /* 0xfff80006040a7981 */ /* 0x000ea8000c1e1900 */
[----:B------:R-:W3:Y:S04]  /*5a20*/  LDG.E R8, desc[UR6][R4.64+-0x400] ;  /* 0xfffc000604087981 */ /* 0x000ee8000c1e1900 */
[----:B------:R-:W4:Y:S04]  /*5a30*/  LDG.E R14, desc[UR6][R4.64] ;  /* 0x00000006040e7981 */ /* 0x000f28000c1e1900 */
[----:B------:R-:W5:Y:S01]  /*5a40*/  LDG.E R12, desc[UR6][R4.64+0x400] ;  /* 0x00040006040c7981 */ /* 0x000f62000c1e1900 */
[----:B------:R-:W-:-:S02]  /*5a50*/  IADD3 R2, PT, PT, R2, 0x400, RZ ;  /* 0x0000040002027810 */ /* 0x000fc40007ffe0ff */
[----:B--2---:R-:W-:Y:S02]  /*5a60*/  FSETP.GEU.AND P0, PT, R10, 1.175494350822287508e-38, PT ;  /* 0x008000000a00780b */ /* 0x004fe40003f0e000 */
[----:B---3--:R-:W-:Y:S02]  /*5a70*/  FSETP.GEU.AND P1, PT, R8, 1.175494350822287508e-38, PT ;  /* 0x008000000800780b */ /* 0x008fe40003f2e000 */
[----:B----4-:R-:W-:Y:S02]  /*5a80*/  FSETP.GEU.AND P2, PT, R14, 1.175494350822287508e-38, PT ;  /* 0x008000000e00780b */ /* 0x010fe40003f4e000 */
[----:B-----5:R-:W-:-:S07]  /*5a90*/  FSETP.GEU.AND P3, PT, R12, 1.175494350822287508e-38, PT ;  /* 0x008000000c00780b */ /* 0x020fce0003f6e000 */
[----:B------:R-:W-:Y:S02]  /*5aa0*/  @!P0 FMUL R10, R10, 8388608 ;  /* 0x4b0000000a0a8820 */ /* 0x000fe40000400000 */
[----:B------:R-:W-:-:S03]  /*5ab0*/  @!P1 FMUL R8, R8, 8388608 ;  /* 0x4b00000008089820 */ /* 0x000fc60000400000 */
[----:B------:R-:W-:Y:S01]  /*5ac0*/  IADD3 R17, PT, PT, R10, -0x3f2aaaab, RZ ;  /* 0xc0d555550a117810 */ /* 0x000fe20007ffe0ff */
[----:B------:R-:W-:-:S03]  /*5ad0*/  @!P2 FMUL R14, R14, 8388608 ;  /* 0x4b0000000e0ea820 */ /* 0x000fc60000400000 */
[----:B------:R-:W-:Y:S02]  /*5ae0*/  LOP3.LUT R17, R17, 0xff800000, RZ, 0xc0, !PT ;  /* 0xff80000011117812 */ /* 0x000fe400078ec0ff */
[----:B------:R-:W-:Y:S01]  /*5af0*/  IADD3 R9, PT, PT, R8, -0x3f2aaaab, RZ ;  /* 0xc0d5555508097810 */ /* 0x000fe20007ffe0ff */
[----:B------:R-:W-:Y:S01]  /*5b00*/  @!P3 FMUL R12, R12, 8388608 ;  /* 0x4b0000000c0cb820 */ /* 0x000fe20000400000 */
[----:B------:R-:W-:Y:S01]  /*5b10*/  VIADD R15, R14, 0xc0d55555 ;  /* 0xc0d555550e0f7836 */ /* 0x000fe20000000000 */
[----:B------:R-:W-:Y:S01]  /*5b20*/  ISETP.GT.U32.AND P4, PT, R8, 0x7f7fffff, PT ;  /* 0x7f7fffff0800780c */ /* 0x000fe20003f84070 */
[----:B------:R-:W-:Y:S01]  /*5b30*/  IMAD.IADD R13, R10, 0x1, -R17 ;  /* 0x000000010a0d7824 */ /* 0x000fe200078e0a11 */
[----:B------:R-:W-:Y:S02]  /*5b40*/  LOP3.LUT R9, R9, 0xff800000, RZ, 0xc0, !PT ;  /* 0xff80000009097812 */ /* 0x000fe400078ec0ff */
[----:B------:R-:W-:Y:S01]  /*5b50*/  IADD3 R7, PT, PT, R12, -0x3f2aaaab, RZ ;  /* 0xc0d555550c077810 */ /* 0x000fe20007ffe0ff */
[----:B------:R-:W-:Y:S01]  /*5b60*/  FADD R13, R13, -1 ;  /* 0xbf8000000d0d7421 */ /* 0x000fe20000000000 */
[----:B------:R-:W-:-:S02]  /*5b70*/  IADD3 R11, PT, PT, R8, -R9, RZ ;  /* 0x80000009080b7210 */ /* 0x000fc40007ffe0ff */
[----:B------:R-:W-:Y:S01]  /*5b80*/  LOP3.LUT R15, R15, 0xff800000, RZ, 0xc0, !PT ;  /* 0xff8000000f0f7812 */ /* 0x000fe200078ec0ff */
[----:B------:R-:W-:Y:S01]  /*5b90*/  FFMA R16, R13, -R0, 0.14084610342979431152 ;  /* 0x3e1039f60d107423 */ /* 0x000fe20000000800 */
[----:B------:R-:W-:Y:S01]  /*5ba0*/  LOP3.LUT R7, R7, 0xff800000, RZ, 0xc0, !PT ;  /* 0xff80000007077812 */ /* 0x000fe200078ec0ff */
[----:B------:R-:W-:Y:S01]  /*5bb0*/  FADD R11, R11, -1 ;  /* 0xbf8000000b0b7421 */ /* 0x000fe20000000000 */
[----:B------:R-:W-:Y:S01]  /*5bc0*/  I2FP.F32.S32 R17, R17 ;  /* 0x0000001100117245 */ /* 0x000fe20000201400 */
[----:B------:R-:W-:Y:S01]  /*5bd0*/  FFMA R16, R13, R16, -0.12148627638816833496 ;  /* 0xbdf8cdcc0d107423 */ /* 0x000fe20000000010 */
[-C--:B------:R-:W-:Y:S01]  /*5be0*/  IADD3 R21, PT, PT, R14, -R15.reuse, RZ ;  /* 0x8000000f0e157210 */ /* 0x080fe20007ffe0ff */
[----:B------:R-:W-:Y:S02]  /*5bf0*/  IMAD.IADD R22, R12, 0x1, -R7 ;  /* 0x000000010c167824 */ /* 0x000fe400078e0a07 */
[----:B------:R-:W-:Y:S01]  /*5c00*/  FFMA R20, R11, -R0, 0.14084610342979431152 ;  /* 0x3e1039f60b147423 */ /* 0x000fe20000000800 */
[----:B------:R-:W-:Y:S01]  /*5c10*/  FFMA R16, R13, R16, 0.13980610668659210205 ;  /* 0x3e0f29550d107423 */ /* 0x000fe20000000010 */
[----:B------:R-:W-:-:S02]  /*5c20*/  I2FP.F32.S32 R15, R15 ;  /* 0x0000000f000f7245 */ /* 0x000fc40000201400 */
[----:B------:R-:W-:Y:S01]  /*5c30*/  FFMA R20, R11, R20, -0.12148627638816833496 ;  /* 0xbdf8cdcc0b147423 */ /* 0x000fe20000000014 */
[----:B------:R-:W-:-:S03]  /*5c40*/  FFMA R16, R13, R16, -0.16684235632419586182 ;  /* 0xbe2ad8b90d107423 */ /* 0x000fc60000000010 */
[----:B------:R-:W-:Y:S01]  /*5c50*/  FFMA R20, R11, R20, 0.13980610668659210205 ;  /* 0x3e0f29550b147423 */ /* 0x000fe20000000014 */
[----:B------:R-:W-:Y:S01]  /*5c60*/  FFMA R18, R13, R16, 0.20012299716472625732 ;  /* 0x3e4ced0b0d127423 */ /* 0x000fe20000000010 */
[----:B------:R-:W-:Y:S02]  /*5c70*/  FSEL R16, RZ, -23, P0 ;  /* 0xc1b80000ff107808 */ /* 0x000fe40000000000 */
[----:B------:R-:W-:Y:S01]  /*5c80*/  FFMA R20, R11, R20, -0.16684235632419586182 ;  /* 0xbe2ad8b90b147423 */ /* 0x000fe20000000014 */
[----:B------:R-:W-:Y:S01]  /*5c90*/  FFMA R18, R13, R18, -0.24999669194221496582 ;  /* 0xbe7fff220d127423 */ /* 0x000fe20000000012 */
[----:B------:R-:W-:Y:S01]  /*5ca0*/  FSETP.NEU.AND P0, PT, R10, RZ, PT ;  /* 0x000000ff0a00720b */ /* 0x000fe20003f0d000 */
[----:B------:R-:W-:Y:S01]  /*5cb0*/  FFMA R16, R17, 1.1920928955078125e-07, R16 ;  /* 0x3400000011107823 */ /* 0x000fe20000000010 */
[----:B------:R-:W-:Y:S01]  /*5cc0*/  FADD R17, R22, -1 ;  /* 0xbf80000016117421 */ /* 0x000fe20000000000 */
[----:B------:R-:W-:Y:S01]  /*5cd0*/  FFMA R18, R13, R18, 0.33333182334899902344 ;  /* 0x3eaaaa780d127423 */ /* 0x000fe20000000012 */
[----:B------:R-:W-:-:S02]  /*5ce0*/  FFMA R20, R11, R20, 0.20012299716472625732 ;  /* 0x3e4ced0b0b147423 */ /* 0x000fc40000000014 */
[----:B------:R-:W-:Y:S01]  /*5cf0*/  FFMA R24, R17, -R0, 0.14084610342979431152 ;  /* 0x3e1039f611187423 */ /* 0x000fe20000000800 */
[----:B------:R-:W-:Y:S01]  /*5d00*/  FFMA R18, R13, R18, -0.5 ;  /* 0xbf0000000d127423 */ /* 0x000fe20000000012 */
[----:B------:R-:W-:Y:S02]  /*5d10*/  FFMA R20, R11, R20, -0.24999669194221496582 ;  /* 0xbe7fff220b147423 */ /* 0x000fe40000000014 */
[----:B------:R-:W-:Y:S01]  /*5d20*/  FFMA R26, R17, R24, -0.12148627638816833496 ;  /* 0xbdf8cdcc111a7423 */ /* 0x000fe20000000018 */
[----:B------:R-:W-:-:S03]  /*5d30*/  FMUL R18, R13, R18 ;  /* 0x000000120d127220 */ /* 0x000fc60000400000 */
[----:B------:R-:W-:Y:S01]  /*5d40*/  FFMA R26, R17, R26, 0.13980610668659210205 ;  /* 0x3e0f2955111a7423 */ /* 0x000fe2000000001a */
[----:B------:R-:W-:Y:S01]  /*5d50*/  FFMA R19, R13, R18, R13 ;  /* 0x000000120d137223 */ /* 0x000fe2000000000d */
[----:B------:R-:W-:Y:S02]  /*5d60*/  FADD R13, R21, -1 ;  /* 0xbf800000150d7421 */ /* 0x000fe40000000000 */
[----:B------:R-:W-:Y:S01]  /*5d70*/  FFMA R26, R17, R26, -0.16684235632419586182 ;  /* 0xbe2ad8b9111a7423 */ /* 0x000fe2000000001a */
[----:B------:R-:W-:Y:S01]  /*5d80*/  FFMA R16, R16, 0.69314718246459960938, R19 ;  /* 0x3f31721810107823 */ /* 0x000fe20000000013 */
[----:B------:R-:W-:Y:S01]  /*5d90*/  FFMA R18, R13, -R0, 0.14084610342979431152 ;  /* 0x3e1039f60d127423 */ /* 0x000fe20000000800 */
[----:B------:R-:W-:Y:S01]  /*5da0*/  FSEL R19, RZ, -23, P1 ;  /* 0xc1b80000ff137808 */ /* 0x000fe20000800000 */
[----:B------:R-:W-:Y:S01]  /*5db0*/  FFMA R26, R17, R26, 0.20012299716472625732 ;  /* 0x3e4ced0b111a7423 */ /* 0x000fe2000000001a */
[----:B------:R-:W-:Y:S01]  /*5dc0*/  ISETP.GT.U32.AND P1, PT, R10, 0x7f7fffff, PT ;  /* 0x7f7fffff0a00780c */ /* 0x000fe20003f24070 */
[----:B------:R-:W-:Y:S01]  /*5dd0*/  FFMA R22, R13, R18, -0.12148627638816833496 ;  /* 0xbdf8cdcc0d167423 */ /* 0x000fe20000000012 */
[----:B------:R-:W-:Y:S01]  /*5de0*/  FSEL R18, RZ, -23, P2 ;  /* 0xc1b80000ff127808 */ /* 0x000fe20001000000 */
[----:B------:R-:W-:Y:S01]  /*5df0*/  FFMA R26, R17, R26, -0.24999669194221496582 ;  /* 0xbe7fff22111a7423 */ /* 0x000fe2000000001a */
[----:B------:R-:W-:Y:S01]  /*5e00*/  ISETP.GT.U32.AND P2, PT, R12, 0x7f7fffff, PT ;  /* 0x7f7fffff0c00780c */ /* 0x000fe20003f44070 */
[----:B------:R-:W-:Y:S01]  /*5e10*/  FFMA R24, R13, R22, 0.13980610668659210205 ;  /* 0x3e0f29550d187423 */ /* 0x000fe20000000016 */
[----:B------:R-:W-:Y:S01]  /*5e20*/  FFMA R22, R11, R20, 0.33333182334899902344 ;  /* 0x3eaaaa780b167423 */ /* 0x000fe20000000014 */
[----:B------:R-:W-:Y:S01]  /*5e30*/  I2FP.F32.S32 R20, R9 ;  /* 0x0000000900147245 */ /* 0x000fe20000201400 */
[----:B------:R-:W-:Y:S01]  /*5e40*/  FFMA R26, R17, R26, 0.33333182334899902344 ;  /* 0x3eaaaa78111a7423 */ /* 0x000fe2000000001a */
[----:B------:R-:W-:Y:S01]  /*5e50*/  FFMA R24, R13, R24, -0.16684235632419586182 ;  /* 0xbe2ad8b90d187423 */ /* 0x000fe20000000018 */
[----:B------:R-:W-:Y:S01]  /*5e60*/  FFMA R22, R11, R22, -0.5 ;  /* 0xbf0000000b167423 */ /* 0x000fe20000000016 */
[----:B------:R-:W-:Y:S01]  /*5e70*/  FSEL R9, RZ, -23, P3 ;  /* 0xc1b80000ff097808 */ /* 0x000fe20001800000 */
[----:B------:R-:W-:Y:S01]  /*5e80*/  FFMA R26, R17, R26, -0.5 ;  /* 0xbf000000111a7423 */ /* 0x000fe2000000001a */
[----:B------:R-:W-:Y:S01]  /*5e90*/  FFMA R24, R13, R24, 0.20012299716472625732 ;  /* 0x3e4ced0b0d187423 */ /* 0x000fe20000000018 */
[----:B------:R-:W-:Y:S01]  /*5ea0*/  FMUL R22, R11, R22 ;  /* 0x000000160b167220 */ /* 0x000fe20000400000 */
[----:B------:R-:W-:Y:S01]  /*5eb0*/  ISETP.GT.U32.AND P3, PT, R14, 0x7f7fffff, PT ;  /* 0x7f7fffff0e00780c */ /* 0x000fe20003f64070 */
[----:B------:R-:W-:Y:S01]  /*5ec0*/  FFMA R19, R20, 1.1920928955078125e-07, R19 ;  /* 0x3400000014137823 */ /* 0x000fe20000000013 */
[----:B------:R-:W-:Y:S01]  /*5ed0*/  FFMA R24, R13, R24, -0.24999669194221496582 ;  /* 0xbe7fff220d187423 */ /* 0x000fe20000000018 */
[----:B------:R-:W-:Y:S01]  /*5ee0*/  FFMA R20, R11, R22, R11 ;  /* 0x000000160b147223 */ /* 0x000fe2000000000b */
[----:B------:R-:W-:Y:S01]  /*5ef0*/  I2FP.F32.S32 R22, R7 ;  /* 0x0000000700167245 */ /* 0x000fe20000201400 */
[----:B------:R-:W-:Y:S01]  /*5f00*/  FMUL R26, R17, R26 ;  /* 0x0000001a111a7220 */ /* 0x000fe20000400000 */
[----:B------:R-:W-:Y:S01]  /*5f10*/  FFMA R24, R13, R24, 0.33333182334899902344 ;  /* 0x3eaaaa780d187423 */ /* 0x000fe20000000018 */
[----:B------:R-:W-:Y:S01]  /*5f20*/  FFMA R18, R15, 1.1920928955078125e-07, R18 ;  /* 0x340000000f127823 */ /* 0x000fe20000000012 */
[----:B------:R-:W-:Y:S01]  /*5f30*/  FFMA R19, R19, 0.69314718246459960938, R20 ;  /* 0x3f31721813137823 */ /* 0x000fe20000000014 */
[----:B------:R-:W-:Y:S01]  /*5f40*/  FFMA R9, R22, 1.1920928955078125e-07, R9 ;  /* 0x3400000016097823 */ /* 0x000fe20000000009 */
[----:B------:R-:W-:Y:S01]  /*5f50*/  FFMA R24, R13, R24, -0.5 ;  /* 0xbf0000000d187423 */ /* 0x000fe20000000018 */
[----:B------:R-:W-:Y:S01]  /*5f60*/  FFMA R26, R17, R26, R17 ;  /* 0x0000001a111a7223 */ /* 0x000fe20000000011 */
[-C--:B------:R-:W-:Y:S01]  /*5f70*/  @P1 FFMA R16, R10, R3.reuse, +INF ;  /* 0x7f8000000a101423 */ /* 0x080fe20000000003 */
[-C--:B------:R-:W-:Y:S01]  /*5f80*/  @P4 FFMA R19, R8, R3.reuse, +INF ;  /* 0x7f80000008134423 */ /* 0x080fe20000000003 */
[----:B------:R-:W-:Y:S01]  /*5f90*/  FMUL R24, R13, R24 ;  /* 0x000000180d187220 */ /* 0x000fe20000400000 */
[----:B------:R-:W-:Y:S01]  /*5fa0*/  FFMA R9, R9, 0.69314718246459960938, R26 ;  /* 0x3f31721809097823 */ /* 0x000fe2000000001a */
[----:B------:R-:W-:Y:S01]  /*5fb0*/  @P2 FFMA R9, R12, R3, +INF ;  /* 0x7f8000000c092423 */ /* 0x000fe20000000003 */
[----:B------:R-:W-:Y:S01]  /*5fc0*/  FSETP.NEU.AND P1, PT, R8, RZ, PT ;  /* 0x000000ff0800720b */ /* 0x000fe20003f2d000 */
[----:B------:R-:W-:Y:S01]  /*5fd0*/  FFMA R13, R13, R24, R13 ;  /* 0x000000180d0d7223 */ /* 0x000fe2000000000d */
[----:B------:R-:W-:-:S02]  /*5fe0*/  FSETP.NEU.AND P4, PT, R14, RZ, PT ;  /* 0x000000ff0e00720b */ /* 0x000fc40003f8d000 */
[----:B------:R-:W-:Y:S01]  /*5ff0*/  FSETP.NEU.AND P2, PT, R12, RZ, PT ;  /* 0x000000ff0c00720b */ /* 0x000fe20003f4d000 */
[----:B------:R-:W-:Y:S01]  /*6000*/  FFMA R13, R18, 0.69314718246459960938, R13 ;  /* 0x3f317218120d7823 */ /* 0x000fe2000000000d */
[----:B------:R-:W-:Y:S01]  /*6010*/  @P3 FFMA R13, R14, R3, +INF ;  /* 0x7f8000000e0d3423 */ /* 0x000fe20000000003 */
[----:B------:R-:W-:Y:S02]  /*6020*/  FSEL R7, R16, -INF , P0 ;  /* 0xff80000010077808 */ /* 0x000fe40000000000 */
[----:B------:R-:W-:Y:S02]  /*6030*/  FSEL R19, R19, -INF , P1 ;  /* 0xff80000013137808 */ /* 0x000fe40000800000 */
[----:B------:R-:W-:Y:S01]  /*6040*/  FSEL R13, R13, -INF , P4 ;  /* 0xff8000000d0d7808 */ /* 0x000fe20002000000 */
[C---:B------:R-:W-:Y:S01]  /*6050*/  FADD R7, -R6.reuse, R7 ;  /* 0x0000000706077221 */ /* 0x040fe20000000100 */
[----:B------:R-:W-:Y:S01]  /*6060*/  FSEL R9, R9, -INF , P2 ;  /* 0xff80000009097808 */ /* 0x000fe20001000000 */
[----:B------:R-:W-:Y:S01]  /*6070*/  FADD R19, -R6, R19 ;  /* 0x0000001306137221 */ /* 0x000fe20000000100 */
[----:B------:R-:W-:Y:S01]  /*6080*/  ISETP.GE.AND P0, PT, R2, UR4, PT ;  /* 0x0000000402007c0c */ /* 0x000fe2000bf06270 */
[C---:B------:R-:W-:Y:S01]  /*6090*/  FADD R13, -R6.reuse, R13 ;  /* 0x0000000d060d7221 */ /* 0x040fe20000000100 */
[----:B------:R0:W-:Y:S01]  /*60a0*/  STG.E desc[UR6][R4.64+-0x800], R7 ;  /* 0xfff8000704007986 */ /* 0x0001e2000c101906 */
[----:B------:R-:W-:Y:S01]  /*60b0*/  FADD R9, -R6, R9 ;  /* 0x0000000906097221 */ /* 0x000fe20000000100 */
[----:B------:R-:W-:-:S02]  /*60c0*/  IADD3 R8, P1, PT, R4, 0x1000, RZ ;  /* 0x0000100004087810 */ /* 0x000fc40007f3e0ff */
[----:B------:R0:W-:Y:S02]  /*60d0*/  STG.E desc[UR6][R4.64+-0x400], R19 ;  /* 0xfffc001304007986 */ /* 0x0001e4000c101906 */
[----:B------:R-:W-:Y:S02]  /*60e0*/  IADD3.X R11, PT, PT, RZ, R5, RZ, P1, !PT ;  /* 0x00000005ff0b7210 */ /* 0x000fe40000ffe4ff */
[----:B------:R0:W-:Y:S04]  /*60f0*/  STG.E desc[UR6][R4.64], R13 ;  /* 0x0000000d04007986 */ /* 0x0001e8000c101906 */
[----:B------:R0:W-:Y:S01]  /*6100*/  STG.E desc[UR6][R4.64+0x400], R9 ;  /* 0x0004000904007986 */ /* 0x0001e2000c101906 */
[----:B------:R-:W-:Y:S05]  /*6110*/  @!P0 BRA `(.L_x_143) ;  /* 0xfffffff800348947 */ /* 0x000fea000383ffff */
[----:B------:R-:W-:Y:S05]  /*6120*/  EXIT ;  /* 0x000000000000794d */ /* 0x000fea0003800000 */
.L_x_95:
[----:B------:R-:W-:Y:S02]  /*6130*/  HFMA2 R19, -RZ, RZ, 0, 1.847743988037109375e-06 ;  /* 0x0000001fff137431 */ /* 0x000fe400000001ff */
[----:B------:R-:W-:Y:S01]  /*6140*/  IMAD.MOV.U32 R17, RZ, RZ, 0x10 ;  /* 0x00000010ff117424 */ /* 0x000fe200078e00ff */
[----:B------:R-:W-:-:S07]  /*6150*/  MOV R14, 0xffffffff ;  /* 0xffffffff000e7802 */ /* 0x000fce0000000f00 */
[----:B012---:R-:W-:Y:S05]  /*6160*/  WARPSYNC.COLLECTIVE R14, `(.L_x_144) ;  /* 0x000000000e087348 */ /* 0x007fea0003c00000 */
[----:B--2---:R2:W3:Y:S02]  /*6170*/  SHFL.DOWN P1, R15, R0, R17, R19 ;  /* 0x08000011000f7389 */ /* 0x0044e40000020013 */
[----:B0123--:R-:W-:Y:S05]  /*6180*/  ENDCOLLECTIVE ;  /* 0x000000000000791b */ /* 0x00ffea0003800000 */
.L_x_144:
[----:B------:R-:W-:Y:S02]  /*6190*/  HFMA2 R17, -RZ, RZ, 0, 4.76837158203125e-07 ;  /* 0x00000008ff117431 */ /* 0x000fe400000001ff */
[----:B------:R-:W-:-:S05]  /*61a0*/  IMAD.MOV.U32 R3, RZ, RZ, R15 ;  /* 0x000000ffff037224 */ /* 0x000fca00078e000f */
[----:B------:R-:W-:-:S04]  /*61b0*/  FMNMX R3, R3, R0, !PT ;  /* 0x0000000003037209 */ /* 0x000fc80007800000 */
[----:B------:R-:W-:-:S07]  /*61c0*/  MOV R0, R3 ;  /* 0x0000000300007202 */ /* 0x000fce0000000f00 */
[----:B------:R-:W-:Y:S05]  /*61d0*/  WARPSYNC.COLLECTIVE R14, `(.L_x_145) ;  /* 0x000000000e087348 */ /* 0x000fea0003c00000 */
[----:B------:R0:W1:Y:S02]  /*61e0*/  SHFL.DOWN P1, R15, R0, R17, R19 ;  /* 0x08000011000f7389 */ /* 0x0000640000020013 */
[----:B01----:R-:W-:Y:S05]  /*61f0*/  ENDCOLLECTIVE ;  /* 0x000000000000791b */ /* 0x003fea0003800000 */
.L_x_145:
[----:B------:R-:W-:Y:S02]  /*6200*/  HFMA2 R17, -RZ, RZ, 0, 2.384185791015625e-07 ;  /* 0x00000004ff117431 */ /* 0x000fe400000001ff */
[----:B------:R-:W-:-:S05]  /*6210*/  IMAD.MOV.U32 R10, RZ, RZ, R15 ;  /* 0x000000ffff0a7224 */ /* 0x000fca00078e000f */
[----:B------:R-:W-:-:S04]  /*6220*/  FMNMX R10, R3, R10, !PT ;  /* 0x0000000a030a7209 */ /* 0x000fc80007800000 */
[----:B------:R-:W-:-:S07]  /*6230*/  MOV R0, R10 ;  /* 0x0000000a00007202 */ /* 0x000fce0000000f00 */
[----:B------:R-:W-:Y:S05]  /*6240*/  WARPSYNC.COLLECTIVE R14, `(.L_x_146) ;  /* 0x000000000e087348 */ /* 0x000fea0003c00000 */
[----:B------:R0:W1:Y:S02]  /*6250*/  SHFL.DOWN P1, R15, R0, R17, R19 ;  /* 0x08000011000f7389 */ /* 0x0000640000020013 */
[----:B01----:R-:W-:Y:S05]  /*6260*/  ENDCOLLECTIVE ;  /* 0x000000000000791b */ /* 0x003fea0003800000 */
.L_x_146:
[----:B------:R-:W-:Y:S02]  /*6270*/  HFMA2 R17, -RZ, RZ, 0, 1.1920928955078125e-07 ;  /* 0x00000002ff117431 */ /* 0x000fe400000001ff */
[----:B------:R-:W-:-:S05]  /*6280*/  IMAD.MOV.U32 R11, RZ, RZ, R15 ;  /* 0x000000ffff0b7224 */ /* 0x000fca00078e000f */
[----:B------:R-:W-:-:S04]  /*6290*/  FMNMX R11, R10, R11, !PT ;  /* 0x0000000b0a0b7209 */ /* 0x000fc80007800000 */
[----:B------:R-:W-:-:S07]  /*62a0*/  MOV R0, R11 ;  /* 0x0000000b00007202 */ /* 0x000fce0000000f00 */
[----:B------:R-:W-:Y:S05]  /*62b0*/  WARPSYNC.COLLECTIVE R14, `(.L_x_147) ;  /* 0x000000000e087348 */ /* 0x000fea0003c00000 */
[----:B------:R0:W1:Y:S02]  /*62c0*/  SHFL.DOWN P1, R15, R0, R17, R19 ;  /* 0x08000011000f7389 */ /* 0x0000640000020013 */
[----:B01----:R-:W-:Y:S05]  /*62d0*/  ENDCOLLECTIVE ;  /* 0x000000000000791b */ /* 0x003fea0003800000 */
.L_x_147:
[----:B------:R-:W-:Y:S02]  /*62e0*/  HFMA2 R17, -RZ, RZ, 0, 5.9604644775390625e-08 ;  /* 0x00000001ff117431 */ /* 0x000fe400000001ff */
[----:B------:R-:W-:-:S05]  /*62f0*/  IMAD.MOV.U32 R12, RZ, RZ, R15 ;  /* 0x000000ffff0c7224 */ /* 0x000fca00078e000f */
[----:B------:R-:W-:-:S04]  /*6300*/  FMNMX R12, R11, R12, !PT ;  /* 0x0000000c0b0c7209 */ /* 0x000fc80007800000 */
[----:B------:R-:W-:-:S07]  /*6310*/  MOV R0, R12 ;  /* 0x0000000c00007202 */ /* 0x000fce0000000f00 */
[----:B------:R-:W-:Y:S05]  /*6320*/  WARPSYNC.COLLECTIVE R14, `(.L_x_148) ;  /* 0x000000000e087348 */ /* 0x000fea0003c00000 */
[----:B------:R0:W1:Y:S02]  /*6330*/  SHFL.DOWN P1, R15, R0, R17, R19 ;  /* 0x08000011000f7389 */ /* 0x0000640000020013 */
[----:B01----:R-:W-:Y:S05]  /*6340*/  ENDCOLLECTIVE ;  /* 0x000000000000791b */ /* 0x003fea0003800000 */
.L_x_148:
[----:B------:R-:W-:Y:S05]  /*6350*/  BRA `(.L_x_149) ;  /* 0xffffffd0002c7947 */ /* 0x000fea000383ffff */
.L_x_124:
[----:B------:R-:W-:Y:S01]  /*6360*/  IMAD.MOV.U32 R17, RZ, RZ, 0x10 ;  /* 0x00000010ff117424 */ /* 0x000fe200078e00ff */
[----:B------:R-:W-:Y:S02]  /*6370*/  MOV R19, 0x1f ;  /* 0x0000001f00137802 */ /* 0x000fe40000000f00 */
[----:B------:R-:W-:-:S07]  /*6380*/  MOV R14, 0xffffffff ;  /* 0xffffffff000e7802 */ /* 0x000fce0000000f00 */
[----:B01----:R-:W-:Y:S05]  /*6390*/  WARPSYNC.COLLECTIVE R14, `(.L_x_150) ;  /* 0x000000000e087348 */ /* 0x003fea0003c00000 */
[----:B-1----:R1:W2:Y:S02]  /*63a0*/  SHFL.DOWN P1, R15, R0, R17, R19 ;  /* 0x08000011000f7389 */ /* 0x0022a40000020013 */
[----:B012---:R-:W-:Y:S05]  /*63b0*/  ENDCOLLECTIVE ;  /* 0x000000000000791b */ /* 0x007fea0003800000 */
.L_x_150:
[----:B------:R-:W-:Y:S02]  /*63c0*/  HFMA2 R17, -RZ, RZ, 0, 4.76837158203125e-07 ;  /* 0x00000008ff117431 */ /* 0x000fe400000001ff */
[----:B------:R-:W-:-:S04]  /*63d0*/  IMAD.MOV.U32 R3, RZ, RZ, R15 ;  /* 0x000000ffff037224 */ /* 0x000fc800078e000f */
[----:B------:R-:W-:-:S05]  /*63e0*/  FADD R3, R3, R0 ;  /* 0x0000000003037221 */ /* 0x000fca0000000000 */
[----:B------:R-:W-:-:S07]  /*63f0*/  MOV R0, R3 ;  /* 0x0000000300007202 */ /* 0x000fce0000000f00 */
[----:B------:R-:W-:Y:S05]  /*6400*/  WARPSYNC.COLLECTIVE R14, `(.L_x_151) ;  /* 0x000000000e087348 */ /* 0x000fea0003c00000 */
[----:B------:R0:W1:Y:S02]  /*6410*/  SHFL.DOWN P1, R15, R0, R17, R19 ;  /* 0x08000011000f7389 */ /* 0x0000640000020013 */
[----:B01----:R-:W-:Y:S05]  /*6420*/  ENDCOLLECTIVE ;  /* 0x000000000000791b */ /* 0x003fea0003800000 */
.L_x_151:
[----:B------:R-:W-:Y:S02]  /*6430*/  HFMA2 R17, -RZ, RZ, 0, 2.384185791015625e-07 ;  /* 0x00000004ff117431 */ /* 0x000fe400000001ff */
[----:B------:R-:W-:-:S04]  /*6440*/  IMAD.MOV.U32 R6, RZ, RZ, R15 ;  /* 0x000000ffff067224 */ /* 0x000fc800078e000f */
[----:B------:R-:W-:-:S05]  /*6450*/  FADD R6, R3, R6 ;  /* 0x0000000603067221 */ /* 0x000fca0000000000 */
[----:B------:R-:W-:-:S07]  /*6460*/  MOV R0, R6 ;  /* 0x0000000600007202 */ /* 0x000fce0000000f00 */
[----:B------:R-:W-:Y:S05]  /*6470*/  WARPSYNC.COLLECTIVE R14, `(.L_x_152) ;  /* 0x000000000e087348 */ /* 0x000fea0003c00000 */
[----:B------:R0:W1:Y:S02]  /*6480*/  SHFL.DOWN P1, R15, R0, R17, R19 ;  /* 0x08000011000f7389 */ /* 0x0000640000020013 */
[----:B01----:R-:W-:Y:S05]  /*6490*/  ENDCOLLECTIVE ;  /* 0x000000000000791b */ /* 0x003fea0003800000 */
.L_x_152:
[----:B------:R-:W-:Y:S02]  /*64a0*/  HFMA2 R17, -RZ, RZ, 0, 1.1920928955078125e-07 ;  /* 0x00000002ff117431 */ /* 0x000fe400000001ff */
[----:B------:R-:W-:-:S04]  /*64b0*/  IMAD.MOV.U32 R7, RZ, RZ, R15 ;  /* 0x000000ffff077224 */ /* 0x000fc800078e000f */
[----:B------:R-:W-:-:S05]  /*64c0*/  FADD R7, R6, R7 ;  /* 0x0000000706077221 */ /* 0x000fca0000000000 */
[----:B------:R-:W-:-:S07]  /*64d0*/  MOV R0, R7 ;  /* 0x0000000700007202 */ /* 0x000fce0000000f00 */
[----:B------:R-:W-:Y:S05]  /*64e0*/  WARPSYNC.COLLECTIVE R14, `(.L_x_153) ;  /* 0x000000000e087348 */ /* 0x000fea0003c00000 */
[----:B------:R0:W1:Y:S02]  /*64f0*/  SHFL.DOWN P1, R15, R0, R17, R19 ;  /* 0x08000011000f7389 */ /* 0x0000640000020013 */
[----:B01----:R-:W-:Y:S05]  /*6500*/  ENDCOLLECTIVE ;  /* 0x000000000000791b */ /* 0x003fea0003800000 */
.L_x_153:
[----:B------:R-:W-:Y:S02]  /*6510*/  HFMA2 R17, -RZ, RZ, 0, 5.9604644775390625e-08 ;  /* 0x00000001ff117431 */ /* 0x000fe400000001ff */
[----:B------:R-:W-:-:S04]  /*6520*/  IMAD.MOV.U32 R8, RZ, RZ, R15 ;  /* 0x000000ffff087224 */ /* 0x000fc800078e000f */
[----:B------:R-:W-:-:S05]  /*6530*/  FADD R8, R7, R8 ;  /* 0x0000000807087221 */ /* 0x000fca0000000000 */
[----:B------:R-:W-:-:S07]  /*6540*/  MOV R0, R8 ;  /* 0x0000000800007202 */ /* 0x000fce0000000f00 */
[----:B------:R-:W-:Y:S05]  /*6550*/  WARPSYNC.COLLECTIVE R14, `(.L_x_154) ;  /* 0x000000000e087348 */ /* 0x000fea0003c00000 */
[----:B------:R0:W1:Y:S02]  /*6560*/  SHFL.DOWN P1, R15, R0, R17, R19 ;  /* 0x08000011000f7389 */ /* 0x0000640000020013 */
[----:B01----:R-:W-:Y:S05]  /*6570*/  ENDCOLLECTIVE ;  /* 0x000000000000791b */ /* 0x003fea0003800000 */
.L_x_154:
[----:B------:R-:W-:Y:S01]  /*6580*/  IMAD.MOV.U32 R9, RZ, RZ, R15 ;  /* 0x000000ffff097224 */ /* 0x000fe200078e000f */
[----:B------:R-:W-:Y:S06]  /*6590*/  BRA `(.L_x_155) ;  /* 0xffffffe400707947 */ /* 0x000fec000383ffff */
        .weak           $__internal_0_$__cuda_sm3x_div_rn_noftz_f32_slowpath
        .type           $__internal_0_$__cuda_sm3x_div_rn_noftz_f32_slowpath,@function
        .size           $__internal_0_$__cuda_sm3x_div_rn_noftz_f32_slowpath,(.L_x_173 - $__internal_0_$__cuda_sm3x_div_rn_noftz_f32_slowpath)
$__internal_0_$__cuda_sm3x_div_rn_noftz_f32_slowpath:
[--C-:B------:R-:W-:Y:S01]  /*65a0*/  SHF.R.U32.HI R12, RZ, 0x17, R3.reuse ;  /* 0x00000017ff0c7819 */ /* 0x100fe20000011603 */
[----:B------:R-:W-:Y:S01]  /*65b0*/  BSSY.RECONVERGENT B2, `(.L_x_156) ;  /* 0x0000063000027945 */ /* 0x000fe20003800200 */
[----:B------:R-:W-:Y:S01]  /*65c0*/  SHF.R.U32.HI R11, RZ, 0x17, R0 ;  /* 0x00000017ff0b7819 */ /* 0x000fe20000011600 */
[----:B------:R-:W-:Y:S01]  /*65d0*/  IMAD.MOV.U32 R13, RZ, RZ, R3 ;  /* 0x000000ffff0d7224 */ /* 0x000fe200078e0003 */
[----:B------:R-:W-:Y:S02]  /*65e0*/  LOP3.LUT R12, R12, 0xff, RZ, 0xc0, !PT ;  /* 0x000000ff0c0c7812 */ /* 0x000fe400078ec0ff */
[----:B------:R-:W-:Y:S02]  /*65f0*/  LOP3.LUT R15, R11, 0xff, RZ, 0xc0, !PT ;  /* 0x000000ff0b0f7812 */ /* 0x000fe400078ec0ff */
[----:B------:R-:W-:Y:S02]  /*6600*/  IADD3 R16, PT, PT, R12, -0x1, RZ ;  /* 0xffffffff0c107810 */ /* 0x000fe40007ffe0ff */
[----:B------:R-:W-:-:S02]  /*6610*/  IADD3 R14, PT, PT, R15, -0x1, RZ ;  /* 0xffffffff0f0e7810 */ /* 0x000fc40007ffe0ff */
[----:B------:R-:W-:-:S04]  /*6620*/  ISETP.GT.U32.AND P0, PT, R16, 0xfd, PT ;  /* 0x000000fd1000780c */ /* 0x000fc80003f04070 */
[----:B------:R-:W-:-:S13]  /*6630*/  ISETP.GT.U32.OR P0, PT, R14, 0xfd, P0 ;  /* 0x000000fd0e00780c */ /* 0x000fda0000704470 */
[----:B------:R-:W-:Y:S01]  /*6640*/  @!P0 MOV R11, RZ ;  /* 0x000000ff000b8202 */ /* 0x000fe20000000f00 */
[----:B------:R-:W-:Y:S06]  /*6650*/  @!P0 BRA `(.L_x_157) ;  /* 0x00000000005c8947 */ /* 0x000fec0003800000 */
[----:B------:R-:W-:Y:S02]  /*6660*/  FSETP.GTU.FTZ.AND P0, PT, |R0|, +INF , PT ;  /* 0x7f8000000000780b */ /* 0x000fe40003f1c200 */
[----:B------:R-:W-:-:S04]  /*6670*/  FSETP.GTU.FTZ.AND P2, PT, |R3|, +INF , PT ;  /* 0x7f8000000300780b */ /* 0x000fc80003f5c200 */
[----:B------:R-:W-:-:S13]  /*6680*/  PLOP3.LUT P0, PT, P0, P2, PT, 0xf8, 0x8f ;  /* 0x00000000008f781c */ /* 0x000fda0000705f70 */
[----:B------:R-:W-:Y:S05]  /*6690*/  @P0 BRA `(.L_x_158) ;  /* 0x00000004004c0947 */ /* 0x000fea0003800000 */
[----:B------:R-:W-:-:S13]  /*66a0*/  LOP3.LUT P0, RZ, R13, 0x7fffffff, R0, 0xc8, !PT ;  /* 0x7fffffff0dff7812 */ /* 0x000fda000780c800 */
[----:B------:R-:W-:Y:S05]  /*66b0*/  @!P0 BRA `(.L_x_159) ;  /* 0x00000004003c8947 */ /* 0x000fea0003800000 */
[C---:B------:R-:W-:Y:S02]  /*66c0*/  FSETP.NEU.FTZ.AND P2, PT, |R0|.reuse, +INF , PT ;  /* 0x7f8000000000780b */ /* 0x040fe40003f5d200 */
[----:B------:R-:W-:Y:S02]  /*66d0*/  FSETP.NEU.FTZ.AND P3, PT, |R3|, +INF , PT ;  /* 0x7f8000000300780b */ /* 0x000fe40003f7d200 */
[----:B------:R-:W-:-:S11]  /*66e0*/  FSETP.NEU.FTZ.AND P0, PT, |R0|, +INF , PT ;  /* 0x7f8000000000780b */ /* 0x000fd60003f1d200 */
[----:B------:R-:W-:Y:S05]  /*66f0*/  @!P3 BRA !P2, `(.L_x_159) ;  /* 0x00000004002cb947 */ /* 0x000fea0005000000 */
[----:B------:R-:W-:-:S04]  /*6700*/  LOP3.LUT P2, RZ, R0, 0x7fffffff, RZ, 0xc0, !PT ;  /* 0x7fffffff00ff7812 */ /* 0x000fc8000784c0ff */
[----:B------:R-:W-:-:S13]  /*6710*/  PLOP3.LUT P2, PT, P3, P2, PT, 0x2f, 0xf2 ;  /* 0x0000000000f2781c */ /* 0x000fda0001f44577 */
[----:B------:R-:W-:Y:S05]  /*6720*/  @P2 BRA `(.L_x_160) ;  /* 0x0000000400182947 */ /* 0x000fea0003800000 */
[----:B------:R-:W-:-:S04]  /*6730*/  LOP3.LUT P2, RZ, R13, 0x7fffffff, RZ, 0xc0, !PT ;  /* 0x7fffffff0dff7812 */ /* 0x000fc8000784c0ff */
[----:B------:R-:W-:-:S13]  /*6740*/  PLOP3.LUT P0, PT, P0, P2, PT, 0x2f, 0xf2 ;  /* 0x0000000000f2781c */ /* 0x000fda0000704577 */
[----:B------:R-:W-:Y:S05]  /*6750*/  @P0 BRA `(.L_x_161) ;  /* 0x0000000400000947 */ /* 0x000fea0003800000 */
[----:B------:R-:W-:Y:S02]  /*6760*/  ISETP.GE.AND P0, PT, R14, RZ, PT ;  /* 0x000000ff0e00720c */ /* 0x000fe40003f06270 */
[----:B------:R-:W-:-:S11]  /*6770*/  ISETP.GE.AND P2, PT, R16, RZ, PT ;  /* 0x000000ff1000720c */ /* 0x000fd60003f46270 */
[----:B------:R-:W-:Y:S01]  /*6780*/  @P0 MOV R11, RZ ;  /* 0x000000ff000b0202 */ /* 0x000fe20000000f00 */
[----:B------:R-:W-:Y:S02]  /*6790*/  @!P0 IMAD.MOV.U32 R11, RZ, RZ, -0x40 ;  /* 0xffffffc0ff0b8424 */ /* 0x000fe400078e00ff */
[----:B------:R-:W-:Y:S01]  /*67a0*/  @!P0 FFMA R0, R0, 1.84467440737095516160e+19, RZ ;  /* 0x5f80000000008823 */ /* 0x000fe200000000ff */
[----:B------:R-:W-:Y:S02]  /*67b0*/  @!P2 FFMA R13, R3, 1.84467440737095516160e+19, RZ ;  /* 0x5f800000030da823 */ /* 0x000fe400000000ff */
[----:B------:R-:W-:-:S07]  /*67c0*/  @!P2 IADD3 R11, PT, PT, R11, 0x40, RZ ;  /* 0x000000400b0ba810 */ /* 0x000fce0007ffe0ff */
.L_x_157:
[----:B------:R-:W-:Y:S01]  /*67d0*/  LEA R14, R12, 0xc0800000, 0x17 ;  /* 0xc08000000c0e7811 */ /* 0x000fe200078eb8ff */
[----:B------:R-:W-:Y:S01]  /*67e0*/  VIADD R15, R15, 0xffffff81 ;  /* 0xffffff810f0f7836 */ /* 0x000fe20000000000 */
[----:B------:R-:W-:Y:S02]  /*67f0*/  BSSY.RECONVERGENT B3, `(.L_x_162) ;  /* 0x0000035000037945 */ /* 0x000fe40003800200 */
[----:B------:R-:W-:Y:S01]  /*6800*/  IADD3 R14, PT, PT, -R14, R13, RZ ;  /* 0x0000000d0e0e7210 */ /* 0x000fe20007ffe1ff */
[----:B------:R-:W-:-:S03]  /*6810*/  IMAD R0, R15, -0x800000, R0 ;  /* 0xff8000000f007824 */ /* 0x000fc600078e0200 */
[----:B------:R0:W1:Y:S01]  /*6820*/  MUFU.RCP R13, R14 ;  /* 0x0000000e000d7308 */ /* 0x0000620000001000 */
[----:B------:R-:W-:Y:S01]  /*6830*/  FADD.FTZ R17, -R14, -RZ ;  /* 0x800000ff0e117221 */ /* 0x000fe20000010100 */
[----:B0-----:R-:W-:-:S04]  /*6840*/  IADD3 R14, PT, PT, R15, 0x7f, -R12 ;  /* 0x0000007f0f0e7810 */ /* 0x001fc80007ffe80c */
[----:B------:R-:W-:Y:S01]  /*6850*/  IADD3 R11, PT, PT, R14, R11, RZ ;  /* 0x0000000b0e0b7210 */ /* 0x000fe20007ffe0ff */
[----:B-1----:R-:W-:-:S04]  /*6860*/  FFMA R16, R13, R17, 1 ;  /* 0x3f8000000d107423 */ /* 0x002fc80000000011 */
[----:B------:R-:W-:-:S04]  /*6870*/  FFMA R13, R13, R16, R13 ;  /* 0x000000100d0d7223 */ /* 0x000fc8000000000d */
[----:B------:R-:W-:-:S04]  /*6880*/  FFMA R16, R0, R13, RZ ;  /* 0x0000000d00107223 */ /* 0x000fc800000000ff */
[----:B------:R-:W-:-:S04]  /*6890*/  FFMA R18, R17, R16, R0 ;  /* 0x0000001011127223 */ /* 0x000fc80000000000 */
[----:B------:R-:W-:-:S04]  /*68a0*/  FFMA R18, R13, R18, R16 ;  /* 0x000000120d127223 */ /* 0x000fc80000000010 */
[----:B------:R-:W-:-:S04]  /*68b0*/  FFMA R17, R17, R18, R0 ;  /* 0x0000001211117223 */ /* 0x000fc80000000000 */
[----:B------:R-:W-:-:S05]  /*68c0*/  FFMA R0, R13, R17, R18 ;  /* 0x000000110d007223 */ /* 0x000fca0000000012 */
[----:B------:R-:W-:-:S04]  /*68d0*/  SHF.R.U32.HI R12, RZ, 0x17, R0 ;  /* 0x00000017ff0c7819 */ /* 0x000fc80000011600 */
[----:B------:R-:W-:-:S04]  /*68e0*/  LOP3.LUT R12, R12, 0xff, RZ, 0xc0, !PT ;  /* 0x000000ff0c0c7812 */ /* 0x000fc800078ec0ff */
[----:B------:R-:W-:-:S05]  /*68f0*/  IADD3 R15, PT, PT, R12, R11, RZ ;  /* 0x0000000b0c0f7210 */ /* 0x000fca0007ffe0ff */
[----:B------:R-:W-:-:S05]  /*6900*/  VIADD R12, R15, 0xffffffff ;  /* 0xffffffff0f0c7836 */ /* 0x000fca0000000000 */
[----:B------:R-:W-:-:S13]  /*6910*/  ISETP.GE.U32.AND P0, PT, R12, 0xfe, PT ;  /* 0x000000fe0c00780c */ /* 0x000fda0003f06070 */
[----:B------:R-:W-:Y:S05]  /*6920*/  @!P0 BRA `(.L_x_163) ;  /* 0x0000000000808947 */ /* 0x000fea0003800000 */
[----:B------:R-:W-:-:S13]  /*6930*/  ISETP.GT.AND P0, PT, R15, 0xfe, PT ;  /* 0x000000fe0f00780c */ /* 0x000fda0003f04270 */
[----:B------:R-:W-:Y:S05]  /*6940*/  @P0 BRA `(.L_x_164) ;  /* 0x00000000006c0947 */ /* 0x000fea0003800000 */
[----:B------:R-:W-:-:S13]  /*6950*/  ISETP.GE.AND P0, PT, R15, 0x1, PT ;  /* 0x000000010f00780c */ /* 0x000fda0003f06270 */
[----:B------:R-:W-:Y:S05]  /*6960*/  @P0 BRA `(.L_x_165) ;  /* 0x0000000000740947 */ /* 0x000fea0003800000 */
[----:B------:R-:W-:Y:S02]  /*6970*/  ISETP.GE.AND P0, PT, R15, -0x18, PT ;  /* 0xffffffe80f00780c */ /* 0x000fe40003f06270 */
[----:B------:R-:W-:-:S11]  /*6980*/  LOP3.LUT R0, R0, 0x80000000, RZ, 0xc0, !PT ;  /* 0x8000000000007812 */ /* 0x000fd600078ec0ff */
[----:B------:R-:W-:Y:S05]  /*6990*/  @!P0 BRA `(.L_x_165) ;  /* 0x0000000000688947 */ /* 0x000fea0003800000 */
[CCC-:B------:R-:W-:Y:S01]  /*69a0*/  FFMA.RZ R11, R13.reuse, R17.reuse, R18.reuse ;  /* 0x000000110d0b7223 */ /* 0x1c0fe2000000c012 */
[-CC-:B------:R-:W-:Y:S01]  /*69b0*/  FFMA.RM R12, R13, R17.reuse, R18.reuse ;  /* 0x000000110d0c7223 */ /* 0x180fe20000004012 */
[C---:B------:R-:W-:Y:S02]  /*69c0*/  ISETP.NE.AND P3, PT, R15.reuse, RZ, PT ;  /* 0x000000ff0f00720c */ /* 0x040fe40003f65270 */
[----:B------:R-:W-:Y:S02]  /*69d0*/  ISETP.NE.AND P2, PT, R15, RZ, PT ;  /* 0x000000ff0f00720c */ /* 0x000fe40003f45270 */
[----:B------:R-:W-:Y:S01]  /*69e0*/  LOP3.LUT R14, R11, 0x7fffff, RZ, 0xc0, !PT ;  /* 0x007fffff0b0e7812 */ /* 0x000fe200078ec0ff */
[----:B------:R-:W-:Y:S01]  /*69f0*/  FFMA.RP R11, R13, R17, R18 ;  /* 0x000000110d0b7223 */ /* 0x000fe20000008012 */
[----:B------:R-:W-:Y:S02]  /*6a00*/  IADD3 R13, PT, PT, R15, 0x20, RZ ;  /* 0x000000200f0d7810 */ /* 0x000fe40007ffe0ff */
[----:B------:R-:W-:-:S02]  /*6a10*/  LOP3.LUT R14, R14, 0x800000, RZ, 0xfc, !PT ;  /* 0x008000000e0e7812 */ /* 0x000fc400078efcff */
[----:B------:R-:W-:Y:S02]  /*6a20*/  IADD3 R15, PT, PT, -R15, RZ, RZ ;  /* 0x000000ff0f0f7210 */ /* 0x000fe40007ffe1ff */
[----:B------:R-:W-:Y:S02]  /*6a30*/  SHF.L.U32 R13, R14, R13, RZ ;  /* 0x0000000d0e0d7219 */ /* 0x000fe400000006ff */
[----:B------:R-:W-:Y:S02]  /*6a40*/  FSETP.NEU.FTZ.AND P0, PT, R11, R12, PT ;  /* 0x0000000c0b00720b */ /* 0x000fe40003f1d000 */
[----:B------:R-:W-:Y:S02]  /*6a50*/  SEL R11, R15, RZ, P3 ;  /* 0x000000ff0f0b7207 */ /* 0x000fe40001800000 */
[----:B------:R-:W-:Y:S02]  /*6a60*/  ISETP.NE.AND P2, PT, R13, RZ, P2 ;  /* 0x000000ff0d00720c */ /* 0x000fe40001745270 */
[----:B------:R-:W-:-:S02]  /*6a70*/  SHF.R.U32.HI R11, RZ, R11, R14 ;  /* 0x0000000bff0b7219 */ /* 0x000fc4000001160e */
[----:B------:R-:W-:Y:S02]  /*6a80*/  PLOP3.LUT P0, PT, P0, P2, PT, 0xf8, 0x8f ;  /* 0x00000000008f781c */ /* 0x000fe40000705f70 */
[----:B------:R-:W-:Y:S02]  /*6a90*/  SHF.R.U32.HI R13, RZ, 0x1, R11 ;  /* 0x00000001ff0d7819 */ /* 0x000fe4000001160b */
[----:B------:R-:W-:-:S04]  /*6aa0*/  SEL R12, RZ, 0x1, !P0 ;  /* 0x00000001ff0c7807 */ /* 0x000fc80004000000 */
[----:B------:R-:W-:-:S04]  /*6ab0*/  LOP3.LUT R12, R12, 0x1, R13, 0xf8, !PT ;  /* 0x000000010c0c7812 */ /* 0x000fc800078ef80d */
[----:B------:R-:W-:-:S05]  /*6ac0*/  LOP3.LUT R12, R12, R11, RZ, 0xc0, !PT ;  /* 0x0000000b0c0c7212 */ /* 0x000fca00078ec0ff */
[----:B------:R-:W-:-:S05]  /*6ad0*/  IMAD.IADD R13, R13, 0x1, R12 ;  /* 0x000000010d0d7824 */ /* 0x000fca00078e020c */
[----:B------:R-:W-:Y:S01]  /*6ae0*/  LOP3.LUT R0, R13, R0, RZ, 0xfc, !PT ;  /* 0x000000000d007212 */ /* 0x000fe200078efcff */
[----:B------:R-:W-:Y:S06]  /*6af0*/  BRA `(.L_x_165) ;  /* 0x0000000000107947 */ /* 0x000fec0003800000 */
.L_x_164:
[----:B------:R-:W-:-:S04]  /*6b00*/  LOP3.LUT R0, R0, 0x80000000, RZ, 0xc0, !PT ;  /* 0x8000000000007812 */ /* 0x000fc800078ec0ff */
[----:B------:R-:W-:Y:S01]  /*6b10*/  LOP3.LUT R0, R0, 0x7f800000, RZ, 0xfc, !PT ;  /* 0x7f80000000007812 */ /* 0x000fe200078efcff */
[----:B------:R-:W-:Y:S06]  /*6b20*/  BRA `(.L_x_165) ;  /* 0x0000000000047947 */ /* 0x000fec0003800000 */
.L_x_163:
[----:B------:R-:W-:-:S07]  /*6b30*/  LEA R0, R11, R0, 0x17 ;  /* 0x000000000b007211 */ /* 0x000fce00078eb8ff */
.L_x_165:
[----:B------:R-:W-:Y:S05]  /*6b40*/  BSYNC.RECONVERGENT B3 ;  /* 0x0000000000037941 */ /* 0x000fea0003800200 */
.L_x_162:
[----:B------:R-:W-:Y:S05]  /*6b50*/  BRA `(.L_x_166) ;  /* 0x0000000000207947 */ /* 0x000fea0003800000 */
.L_x_161:
[----:B------:R-:W-:-:S04]  /*6b60*/  LOP3.LUT R0, R13, 0x80000000, R0, 0x48, !PT ;  /* 0x800000000d007812 */ /* 0x000fc800078e4800 */
[----:B------:R-:W-:Y:S01]  /*6b70*/  LOP3.LUT R0, R0, 0x7f800000, RZ, 0xfc, !PT ;  /* 0x7f80000000007812 */ /* 0x000fe200078efcff */
[----:B------:R-:W-:Y:S06]  /*6b80*/  BRA `(.L_x_166) ;  /* 0x0000000000147947 */ /* 0x000fec0003800000 */
.L_x_160:
[----:B------:R-:W-:Y:S01]  /*6b90*/  LOP3.LUT R0, R13, 0x80000000, R0, 0x48, !PT ;  /* 0x800000000d007812 */ /* 0x000fe200078e4800 */
[----:B------:R-:W-:Y:S06]  /*6ba0*/  BRA `(.L_x_166) ;  /* 0x00000000000c7947 */ /* 0x000fec0003800000 */
.L_x_159:
[----:B------:R-:W0:Y:S01]  /*6bb0*/  MUFU.RSQ R0, -QNAN ;  /* 0xffc0000000007908 */ /* 0x000e220000001400 */
[----:B------:R-:W-:Y:S05]  /*6bc0*/  BRA `(.L_x_166) ;  /* 0x0000000000047947 */ /* 0x000fea0003800000 */
.L_x_158:
[----:B------:R-:W-:-:S07]  /*6bd0*/  FADD.FTZ R0, R0, R3 ;  /* 0x0000000300007221 */ /* 0x000fce0000010000 */
.L_x_166:
[----:B------:R-:W-:Y:S05]  /*6be0*/  BSYNC.RECONVERGENT B2 ;  /* 0x0000000000027941 */ /* 0x000fea0003800200 */
.L_x_156:
[----:B------:R-:W-:-:S04]  /*6bf0*/  HFMA2 R11, -RZ, RZ, 0, 0 ;  /* 0x00000000ff0b7431 */ /* 0x000fc800000001ff */
[----:B0-----:R-:W-:Y:S05]  /*6c00*/  RET.REL.NODEC R10 `(_ZN36_GLOBAL__N__749026d8_4_k_cu_94ef2f9b18softmax_fwd_kernelILi256EEEvPKfS2_Pfiifbi) ;  /* 0xffffff900afc7950 */ /* 0x001fea0003c3ffff */
.L_x_167:
        /* <DEDUP_REMOVED lines=15> */
.L_x_173:


//--------------------- .nv.shared._ZN36_GLOBAL__N__749026d8_4_k_cu_94ef2f9b18softmax_bwd_kernelILi256EEEvPKfS2_Pfiifb --------------------------
	.section	.nv.shared._ZN36_GLOBAL__N__749026d8_4_k_cu_94ef2f9b18softmax_bwd_kernelILi256EEEvPKfS2_Pfiifb,"aw",@nobits
	.sectionflags	@""
	.align	4
.nv.shared._ZN36_GLOBAL__N__749026d8_4_k_cu_94ef2f9b18softmax_bwd_kernelILi256EEEvPKfS2_Pfiifb:
	.zero		1096


//--------------------- .nv.shared.reserved.0     --------------------------
	.section	.nv.shared.reserved.0,"aw",@nobits
	.weak		__nv_reservedSMEM_offset_0_alias
	.size		__nv_reservedSMEM_offset_0_alias, 0, 64
	.other		__nv_reservedSMEM_offset_0_alias,@"STO_CUDA_RESERVED_SHARED STV_DEFAULT"
__nv_reservedSMEM_offset_0_alias:
	.zero		0
	.zero		64


//--------------------- .nv.shared._ZN36_GLOBAL__N__749026d8_4_k_cu_94ef2f9b18softmax_fwd_kernelILi256EEEvPKfS2_Pfiifbi --------------------------
	.section	.nv.shared._ZN36_GLOBAL__N__749026d8_4_k_cu_94ef2f9b18softmax_fwd_kernelILi256EEEvPKfS2_Pfiifbi,"aw",@nobits
	.sectionflags	@""
	.align	4
.nv.shared._ZN36_GLOBAL__N__749026d8_4_k_cu_94ef2f9b18softmax_fwd_kernelILi256EEEvPKfS2_Pfiifbi:
	.zero		1096


//--------------------- .nv.constant0._ZN36_GLOBAL__N__749026d8_4_k_cu_94ef2f9b18softmax_bwd_kernelILi256EEEvPKfS2_Pfiifb --------------------------
	.section	.nv.constant0._ZN36_GLOBAL__N__749026d8_4_k_cu_94ef2f9b18softmax_bwd_kernelILi256EEEvPKfS2_Pfiifb,"a",@progbits
	.sectionflags	@""
	.align	4
.nv.constant0._ZN36_GLOBAL__N__749026d8_4_k_cu_94ef2f9b18softmax_bwd_kernelILi256EEEvPKfS2_Pfiifb:
	.zero		933


//--------------------- .nv.constant0._ZN36_GLOBAL__N__749026d8_4_k_cu_94ef2f9b18softmax_fwd_kernelILi256EEEvPKfS2_Pfiifbi --------------------------
	.section	.nv.constant0._ZN36_GLOBAL__N__749026d8_4_k_cu_94ef2f9b18softmax_fwd_kernelILi256EEEvPKfS2_Pfiifbi,"a",@progbits
	.sectionflags	@""
	.align	4
.nv.constant0._ZN36_GLOBAL__N__749026d8_4_k_cu_94ef2f9b18softmax_fwd_kernelILi256EEEvPKfS2_Pfiifbi:
	.zero		940


//--------------------- SYMBOLS --------------------------

	.type		.nv.reservedSmem.offset0,@object
	.size		.nv.reservedSmem.offset0,0x4
	.type		.nv.reservedSmem.cap,@object
	.size		.nv.reservedSmem.cap,0x4
